//
// Generated by NVIDIA NVVM Compiler
//
// Compiler Build ID: CL-36424714
// Cuda compilation tools, release 13.0, V13.0.88
// Based on NVVM 20.0.0
//

.version 9.0
.target sm_100
.address_size 64

	// .globl	_Z3Lx2PKfPfiiS1_

.visible .entry _Z3Lx2PKfPfiiS1_(
	.param .u64 .ptr .align 1 _Z3Lx2PKfPfiiS1__param_0,
	.param .u64 .ptr .align 1 _Z3Lx2PKfPfiiS1__param_1,
	.param .u32 _Z3Lx2PKfPfiiS1__param_2,
	.param .u32 _Z3Lx2PKfPfiiS1__param_3,
	.param .u64 .ptr .align 1 _Z3Lx2PKfPfiiS1__param_4
)
{
	.reg .pred 	%p<8>;
	.reg .b32 	%r<36>;
	.reg .b32 	%f<29>;
	.reg .b64 	%rd<26>;

	ld.param.u64 	%rd1, [_Z3Lx2PKfPfiiS1__param_0];
	ld.param.u64 	%rd2, [_Z3Lx2PKfPfiiS1__param_1];
	ld.param.u32 	%r4, [_Z3Lx2PKfPfiiS1__param_2];
	ld.param.u32 	%r5, [_Z3Lx2PKfPfiiS1__param_3];
	ld.param.u64 	%rd3, [_Z3Lx2PKfPfiiS1__param_4];
	mov.u32 	%r7, %ctaid.y;
	mov.u32 	%r8, %ntid.y;
	mov.u32 	%r9, %tid.y;
	mad.lo.s32 	%r10, %r7, %r8, %r9;
	mov.u32 	%r11, %ctaid.x;
	mov.u32 	%r12, %ntid.x;
	mov.u32 	%r13, %tid.x;
	mad.lo.s32 	%r14, %r11, %r12, %r13;
	setp.lt.s32 	%p1, %r14, 5;
	add.s32 	%r15, %r4, -5;
	setp.ge.s32 	%p2, %r14, %r15;
	or.pred  	%p3, %p1, %p2;
	setp.lt.u32 	%p4, %r10, 5;
	or.pred  	%p5, %p4, %p3;
	add.s32 	%r16, %r5, -5;
	setp.ge.s32 	%p6, %r10, %r16;
	or.pred  	%p7, %p5, %p6;
	@%p7 bra 	$L__BB0_2;
	cvta.to.global.u64 	%rd4, %rd3;
	cvta.to.global.u64 	%rd5, %rd1;
	cvta.to.global.u64 	%rd6, %rd2;
	ld.global.f32 	%f1, [%rd4];
	mul.lo.s32 	%r17, %r4, %r10;
	add.s32 	%r18, %r17, %r14;
	mul.wide.s32 	%rd7, %r18, 4;
	add.s64 	%rd8, %rd5, %rd7;
	ld.global.f32 	%f2, [%rd8];
	ld.global.f32 	%f3, [%rd4+4];
	sub.s32 	%r19, %r17, %r4;
	add.s32 	%r20, %r19, %r14;
	mul.wide.s32 	%rd9, %r20, 4;
	add.s64 	%rd10, %rd5, %rd9;
	ld.global.f32 	%f4, [%rd10];
	shl.b32 	%r21, %r4, 1;
	add.s32 	%r22, %r19, %r21;
	mul.wide.s32 	%rd11, %r4, 4;
	add.s64 	%rd12, %rd8, %rd11;
	ld.global.f32 	%f5, [%rd12];
	add.f32 	%f6, %f4, %f5;
	mul.f32 	%f7, %f3, %f6;
	fma.rn.f32 	%f8, %f1, %f2, %f7;
	ld.global.f32 	%f9, [%rd4+8];
	mad.lo.s32 	%r23, %r4, -3, %r22;
	add.s32 	%r24, %r23, %r14;
	mul.wide.s32 	%rd13, %r24, 4;
	add.s64 	%rd14, %rd5, %rd13;
	ld.global.f32 	%f10, [%rd14];
	shl.b32 	%r25, %r4, 2;
	add.s32 	%r26, %r23, %r25;
	add.s64 	%rd15, %rd12, %rd11;
	ld.global.f32 	%f11, [%rd15];
	add.f32 	%f12, %f10, %f11;
	fma.rn.f32 	%f13, %f9, %f12, %f8;
	ld.global.f32 	%f14, [%rd4+12];
	mad.lo.s32 	%r27, %r4, -5, %r26;
	add.s32 	%r28, %r27, %r14;
	mul.wide.s32 	%rd16, %r28, 4;
	add.s64 	%rd17, %rd5, %rd16;
	ld.global.f32 	%f15, [%rd17];
	mad.lo.s32 	%r29, %r4, 6, %r27;
	add.s64 	%rd18, %rd15, %rd11;
	ld.global.f32 	%f16, [%rd18];
	add.f32 	%f17, %f15, %f16;
	fma.rn.f32 	%f18, %f14, %f17, %f13;
	ld.global.f32 	%f19, [%rd4+16];
	mad.lo.s32 	%r30, %r4, -7, %r29;
	add.s32 	%r31, %r30, %r14;
	mul.wide.s32 	%rd19, %r31, 4;
	add.s64 	%rd20, %rd5, %rd19;
	ld.global.f32 	%f20, [%rd20];
	shl.b32 	%r32, %r4, 3;
	add.s32 	%r33, %r30, %r32;
	add.s64 	%rd21, %rd18, %rd11;
	ld.global.f32 	%f21, [%rd21];
	add.f32 	%f22, %f20, %f21;
	fma.rn.f32 	%f23, %f19, %f22, %f18;
	ld.global.f32 	%f24, [%rd4+20];
	mad.lo.s32 	%r34, %r4, -9, %r33;
	add.s32 	%r35, %r34, %r14;
	mul.wide.s32 	%rd22, %r35, 4;
	add.s64 	%rd23, %rd5, %rd22;
	ld.global.f32 	%f25, [%rd23];
	add.s64 	%rd24, %rd21, %rd11;
	ld.global.f32 	%f26, [%rd24];
	add.f32 	%f27, %f25, %f26;
	fma.rn.f32 	%f28, %f24, %f27, %f23;
	add.s64 	%rd25, %rd6, %rd7;
	st.global.f32 	[%rd25], %f28;
$L__BB0_2:
	ret;

}
	// .globl	_Z3Lz2PKfPfiiS1_
.visible .entry _Z3Lz2PKfPfiiS1_(
	.param .u64 .ptr .align 1 _Z3Lz2PKfPfiiS1__param_0,
	.param .u64 .ptr .align 1 _Z3Lz2PKfPfiiS1__param_1,
	.param .u32 _Z3Lz2PKfPfiiS1__param_2,
	.param .u32 _Z3Lz2PKfPfiiS1__param_3,
	.param .u64 .ptr .align 1 _Z3Lz2PKfPfiiS1__param_4
)
{
	.reg .pred 	%p<8>;
	.reg .b32 	%r<18>;
	.reg .b32 	%f<29>;
	.reg .b64 	%rd<10>;

	ld.param.u64 	%rd1, [_Z3Lz2PKfPfiiS1__param_0];
	ld.param.u64 	%rd2, [_Z3Lz2PKfPfiiS1__param_1];
	ld.param.u32 	%r4, [_Z3Lz2PKfPfiiS1__param_2];
	ld.param.u32 	%r5, [_Z3Lz2PKfPfiiS1__param_3];
	ld.param.u64 	%rd3, [_Z3Lz2PKfPfiiS1__param_4];
	mov.u32 	%r7, %ctaid.y;
	mov.u32 	%r8, %ntid.y;
	mov.u32 	%r9, %tid.y;
	mad.lo.s32 	%r10, %r7, %r8, %r9;
	mov.u32 	%r11, %ctaid.x;
	mov.u32 	%r12, %ntid.x;
	mov.u32 	%r13, %tid.x;
	mad.lo.s32 	%r14, %r11, %r12, %r13;
	setp.lt.s32 	%p1, %r14, 5;
	add.s32 	%r15, %r4, -5;
	setp.ge.s32 	%p2, %r14, %r15;
	or.pred  	%p3, %p1, %p2;
	setp.lt.u32 	%p4, %r10, 5;
	or.pred  	%p5, %p4, %p3;
	add.s32 	%r16, %r5, -5;
	setp.ge.s32 	%p6, %r10, %r16;
	or.pred  	%p7, %p5, %p6;
	@%p7 bra 	$L__BB1_2;
	cvta.to.global.u64 	%rd4, %rd3;
	cvta.to.global.u64 	%rd5, %rd1;
	cvta.to.global.u64 	%rd6, %rd2;
	mad.lo.s32 	%r17, %r4, %r10, %r14;
	ld.global.f32 	%f1, [%rd4];
	mul.wide.s32 	%rd7, %r17, 4;
	add.s64 	%rd8, %rd5, %rd7;
	ld.global.f32 	%f2, [%rd8];
	ld.global.f32 	%f3, [%rd4+4];
	ld.global.f32 	%f4, [%rd8+-4];
	ld.global.f32 	%f5, [%rd8+4];
	add.f32 	%f6, %f4, %f5;
	mul.f32 	%f7, %f3, %f6;
	fma.rn.f32 	%f8, %f1, %f2, %f7;
	ld.global.f32 	%f9, [%rd4+8];
	ld.global.f32 	%f10, [%rd8+-8];
	ld.global.f32 	%f11, [%rd8+8];
	add.f32 	%f12, %f10, %f11;
	fma.rn.f32 	%f13, %f9, %f12, %f8;
	ld.global.f32 	%f14, [%rd4+12];
	ld.global.f32 	%f15, [%rd8+-12];
	ld.global.f32 	%f16, [%rd8+12];
	add.f32 	%f17, %f15, %f16;
	fma.rn.f32 	%f18, %f14, %f17, %f13;
	ld.global.f32 	%f19, [%rd4+16];
	ld.global.f32 	%f20, [%rd8+-16];
	ld.global.f32 	%f21, [%rd8+16];
	add.f32 	%f22, %f20, %f21;
	fma.rn.f32 	%f23, %f19, %f22, %f18;
	ld.global.f32 	%f24, [%rd4+20];
	ld.global.f32 	%f25, [%rd8+-20];
	ld.global.f32 	%f26, [%rd8+20];
	add.f32 	%f27, %f25, %f26;
	fma.rn.f32 	%f28, %f24, %f27, %f23;
	add.s64 	%rd9, %rd6, %rd7;
	st.global.f32 	[%rd9], %f28;
$L__BB1_2:
	ret;

}
	// .globl	_Z3Lz1PKfPfiiS1_
.visible .entry _Z3Lz1PKfPfiiS1_(
	.param .u64 .ptr .align 1 _Z3Lz1PKfPfiiS1__param_0,
	.param .u64 .ptr .align 1 _Z3Lz1PKfPfiiS1__param_1,
	.param .u32 _Z3Lz1PKfPfiiS1__param_2,
	.param .u32 _Z3Lz1PKfPfiiS1__param_3,
	.param .u64 .ptr .align 1 _Z3Lz1PKfPfiiS1__param_4
)
{
	.reg .pred 	%p<8>;
	.reg .b32 	%r<18>;
	.reg .b32 	%f<31>;
	.reg .b64 	%rd<10>;

	ld.param.u64 	%rd1, [_Z3Lz1PKfPfiiS1__param_0];
	ld.param.u64 	%rd2, [_Z3Lz1PKfPfiiS1__param_1];
	ld.param.u32 	%r4, [_Z3Lz1PKfPfiiS1__param_2];
	ld.param.u32 	%r5, [_Z3Lz1PKfPfiiS1__param_3];
	ld.param.u64 	%rd3, [_Z3Lz1PKfPfiiS1__param_4];
	mov.u32 	%r7, %ctaid.y;
	mov.u32 	%r8, %ntid.y;
	mov.u32 	%r9, %tid.y;
	mad.lo.s32 	%r10, %r7, %r8, %r9;
	mov.u32 	%r11, %ctaid.x;
	mov.u32 	%r12, %ntid.x;
	mov.u32 	%r13, %tid.x;
	mad.lo.s32 	%r14, %r11, %r12, %r13;
	setp.lt.s32 	%p1, %r14, 6;
	add.s32 	%r15, %r4, -6;
	setp.ge.s32 	%p2, %r14, %r15;
	or.pred  	%p3, %p1, %p2;
	setp.lt.u32 	%p4, %r10, 6;
	or.pred  	%p5, %p4, %p3;
	add.s32 	%r16, %r5, -6;
	setp.ge.s32 	%p6, %r10, %r16;
	or.pred  	%p7, %p5, %p6;
	@%p7 bra 	$L__BB2_2;
	cvta.to.global.u64 	%rd4, %rd3;
	cvta.to.global.u64 	%rd5, %rd1;
	cvta.to.global.u64 	%rd6, %rd2;
	mad.lo.s32 	%r17, %r4, %r10, %r14;
	ld.global.f32 	%f1, [%rd4];
	mul.wide.s32 	%rd7, %r17, 4;
	add.s64 	%rd8, %rd5, %rd7;
	ld.global.f32 	%f2, [%rd8+4];
	ld.global.f32 	%f3, [%rd8+-4];
	sub.f32 	%f4, %f2, %f3;
	ld.global.f32 	%f5, [%rd4+4];
	ld.global.f32 	%f6, [%rd8+8];
	ld.global.f32 	%f7, [%rd8+-8];
	sub.f32 	%f8, %f6, %f7;
	mul.f32 	%f9, %f5, %f8;
	fma.rn.f32 	%f10, %f1, %f4, %f9;
	ld.global.f32 	%f11, [%rd4+8];
	ld.global.f32 	%f12, [%rd8+12];
	ld.global.f32 	%f13, [%rd8+-12];
	sub.f32 	%f14, %f12, %f13;
	fma.rn.f32 	%f15, %f11, %f14, %f10;
	ld.global.f32 	%f16, [%rd4+12];
	ld.global.f32 	%f17, [%rd8+16];
	ld.global.f32 	%f18, [%rd8+-16];
	sub.f32 	%f19, %f17, %f18;
	fma.rn.f32 	%f20, %f16, %f19, %f15;
	ld.global.f32 	%f21, [%rd4+16];
	ld.global.f32 	%f22, [%rd8+20];
	ld.global.f32 	%f23, [%rd8+-20];
	sub.f32 	%f24, %f22, %f23;
	fma.rn.f32 	%f25, %f21, %f24, %f20;
	ld.global.f32 	%f26, [%rd4+20];
	ld.global.f32 	%f27, [%rd8+24];
	ld.global.f32 	%f28, [%rd8+-24];
	sub.f32 	%f29, %f27, %f28;
	fma.rn.f32 	%f30, %f26, %f29, %f25;
	add.s64 	%rd9, %rd6, %rd7;
	st.global.f32 	[%rd9], %f30;
$L__BB2_2:
	ret;

}
	// .globl	_Z3Lx1PKfPfiiS1_
.visible .entry _Z3Lx1PKfPfiiS1_(
	.param .u64 .ptr .align 1 _Z3Lx1PKfPfiiS1__param_0,
	.param .u64 .ptr .align 1 _Z3Lx1PKfPfiiS1__param_1,
	.param .u32 _Z3Lx1PKfPfiiS1__param_2,
	.param .u32 _Z3Lx1PKfPfiiS1__param_3,
	.param .u64 .ptr .align 1 _Z3Lx1PKfPfiiS1__param_4
)
{
	.reg .pred 	%p<8>;
	.reg .b32 	%r<40>;
	.reg .b32 	%f<31>;
	.reg .b64 	%rd<29>;

	ld.param.u64 	%rd1, [_Z3Lx1PKfPfiiS1__param_0];
	ld.param.u64 	%rd2, [_Z3Lx1PKfPfiiS1__param_1];
	ld.param.u32 	%r4, [_Z3Lx1PKfPfiiS1__param_2];
	ld.param.u32 	%r5, [_Z3Lx1PKfPfiiS1__param_3];
	ld.param.u64 	%rd3, [_Z3Lx1PKfPfiiS1__param_4];
	mov.u32 	%r7, %ctaid.y;
	mov.u32 	%r8, %ntid.y;
	mov.u32 	%r9, %tid.y;
	mad.lo.s32 	%r10, %r7, %r8, %r9;
	mov.u32 	%r11, %ctaid.x;
	mov.u32 	%r12, %ntid.x;
	mov.u32 	%r13, %tid.x;
	mad.lo.s32 	%r14, %r11, %r12, %r13;
	setp.lt.s32 	%p1, %r14, 6;
	add.s32 	%r15, %r4, -6;
	setp.ge.s32 	%p2, %r14, %r15;
	or.pred  	%p3, %p1, %p2;
	setp.lt.u32 	%p4, %r10, 6;
	or.pred  	%p5, %p4, %p3;
	add.s32 	%r16, %r5, -6;
	setp.ge.s32 	%p6, %r10, %r16;
	or.pred  	%p7, %p5, %p6;
	@%p7 bra 	$L__BB3_2;
	cvta.to.global.u64 	%rd4, %rd3;
	cvta.to.global.u64 	%rd5, %rd1;
	cvta.to.global.u64 	%rd6, %rd2;
	ld.global.f32 	%f1, [%rd4];
	mad.lo.s32 	%r17, %r4, %r10, %r4;
	add.s32 	%r18, %r17, %r14;
	mul.wide.s32 	%rd7, %r18, 4;
	add.s64 	%rd8, %rd5, %rd7;
	ld.global.f32 	%f2, [%rd8];
	add.s32 	%r19, %r10, -1;
	mul.lo.s32 	%r20, %r4, %r19;
	add.s32 	%r21, %r20, %r14;
	mul.wide.s32 	%rd9, %r21, 4;
	add.s64 	%rd10, %rd5, %rd9;
	ld.global.f32 	%f3, [%rd10];
	sub.f32 	%f4, %f2, %f3;
	ld.global.f32 	%f5, [%rd4+4];
	mad.lo.s32 	%r22, %r4, 3, %r20;
	mul.wide.s32 	%rd11, %r4, 4;
	add.s64 	%rd12, %rd8, %rd11;
	ld.global.f32 	%f6, [%rd12];
	shl.b32 	%r23, %r4, 2;
	sub.s32 	%r24, %r22, %r23;
	add.s32 	%r25, %r24, %r14;
	mul.wide.s32 	%rd13, %r25, 4;
	add.s64 	%rd14, %rd5, %rd13;
	ld.global.f32 	%f7, [%rd14];
	sub.f32 	%f8, %f6, %f7;
	mul.f32 	%f9, %f5, %f8;
	fma.rn.f32 	%f10, %f1, %f4, %f9;
	ld.global.f32 	%f11, [%rd4+8];
	mad.lo.s32 	%r26, %r4, 5, %r24;
	add.s64 	%rd15, %rd12, %rd11;
	ld.global.f32 	%f12, [%rd15];
	mad.lo.s32 	%r27, %r4, -6, %r26;
	add.s32 	%r28, %r27, %r14;
	mul.wide.s32 	%rd16, %r28, 4;
	add.s64 	%rd17, %rd5, %rd16;
	ld.global.f32 	%f13, [%rd17];
	sub.f32 	%f14, %f12, %f13;
	fma.rn.f32 	%f15, %f11, %f14, %f10;
	ld.global.f32 	%f16, [%rd4+12];
	mad.lo.s32 	%r29, %r4, 7, %r27;
	add.s64 	%rd18, %rd15, %rd11;
	ld.global.f32 	%f17, [%rd18];
	shl.b32 	%r30, %r4, 3;
	sub.s32 	%r31, %r29, %r30;
	add.s32 	%r32, %r31, %r14;
	mul.wide.s32 	%rd19, %r32, 4;
	add.s64 	%rd20, %rd5, %rd19;
	ld.global.f32 	%f18, [%rd20];
	sub.f32 	%f19, %f17, %f18;
	fma.rn.f32 	%f20, %f16, %f19, %f15;
	ld.global.f32 	%f21, [%rd4+16];
	mad.lo.s32 	%r33, %r4, 9, %r31;
	add.s64 	%rd21, %rd18, %rd11;
	ld.global.f32 	%f22, [%rd21];
	mad.lo.s32 	%r34, %r4, -10, %r33;
	add.s32 	%r35, %r34, %r14;
	mul.wide.s32 	%rd22, %r35, 4;
	add.s64 	%rd23, %rd5, %rd22;
	ld.global.f32 	%f23, [%rd23];
	sub.f32 	%f24, %f22, %f23;
	fma.rn.f32 	%f25, %f21, %f24, %f20;
	ld.global.f32 	%f26, [%rd4+20];
	mad.lo.s32 	%r36, %r4, 11, %r34;
	add.s64 	%rd24, %rd21, %rd11;
	ld.global.f32 	%f27, [%rd24];
	mad.lo.s32 	%r37, %r4, -12, %r36;
	add.s32 	%r38, %r37, %r14;
	mul.wide.s32 	%rd25, %r38, 4;
	add.s64 	%rd26, %rd5, %rd25;
	ld.global.f32 	%f28, [%rd26];
	sub.f32 	%f29, %f27, %f28;
	fma.rn.f32 	%f30, %f26, %f29, %f25;
	add.s32 	%r39, %r21, %r4;
	mul.wide.s32 	%rd27, %r39, 4;
	add.s64 	%rd28, %rd6, %rd27;
	st.global.f32 	[%rd28], %f30;
$L__BB3_2:
	ret;

}
	// .globl	_Z4sbLxPKfPfiiS1_
.visible .entry _Z4sbLxPKfPfiiS1_(
	.param .u64 .ptr .align 1 _Z4sbLxPKfPfiiS1__param_0,
	.param .u64 .ptr .align 1 _Z4sbLxPKfPfiiS1__param_1,
	.param .u32 _Z4sbLxPKfPfiiS1__param_2,
	.param .u32 _Z4sbLxPKfPfiiS1__param_3,
	.param .u64 .ptr .align 1 _Z4sbLxPKfPfiiS1__param_4
)
{
	.reg .pred 	%p<8>;
	.reg .b32 	%r<38>;
	.reg .b32 	%f<31>;
	.reg .b64 	%rd<28>;

	ld.param.u64 	%rd1, [_Z4sbLxPKfPfiiS1__param_0];
	ld.param.u64 	%rd2, [_Z4sbLxPKfPfiiS1__param_1];
	ld.param.u32 	%r4, [_Z4sbLxPKfPfiiS1__param_2];
	ld.param.u32 	%r5, [_Z4sbLxPKfPfiiS1__param_3];
	ld.param.u64 	%rd3, [_Z4sbLxPKfPfiiS1__param_4];
	mov.u32 	%r7, %ctaid.y;
	mov.u32 	%r8, %ntid.y;
	mov.u32 	%r9, %tid.y;
	mad.lo.s32 	%r10, %r7, %r8, %r9;
	mov.u32 	%r11, %ctaid.x;
	mov.u32 	%r12, %ntid.x;
	mov.u32 	%r13, %tid.x;
	mad.lo.s32 	%r14, %r11, %r12, %r13;
	setp.lt.s32 	%p1, %r14, 6;
	add.s32 	%r15, %r4, -6;
	setp.ge.s32 	%p2, %r14, %r15;
	or.pred  	%p3, %p1, %p2;
	setp.lt.u32 	%p4, %r10, 6;
	or.pred  	%p5, %p4, %p3;
	add.s32 	%r16, %r5, -6;
	setp.ge.s32 	%p6, %r10, %r16;
	or.pred  	%p7, %p5, %p6;
	@%p7 bra 	$L__BB4_2;
	cvta.to.global.u64 	%rd4, %rd3;
	cvta.to.global.u64 	%rd5, %rd1;
	cvta.to.global.u64 	%rd6, %rd2;
	ld.global.f32 	%f1, [%rd4];
	mul.lo.s32 	%r17, %r4, %r10;
	add.s32 	%r18, %r17, %r14;
	add.s32 	%r19, %r18, %r4;
	mul.wide.s32 	%rd7, %r19, 4;
	add.s64 	%rd8, %rd5, %rd7;
	ld.global.f32 	%f2, [%rd8];
	mul.wide.s32 	%rd9, %r18, 4;
	add.s64 	%rd10, %rd5, %rd9;
	ld.global.f32 	%f3, [%rd10];
	sub.f32 	%f4, %f2, %f3;
	ld.global.f32 	%f5, [%rd4+4];
	shl.b32 	%r20, %r4, 1;
	add.s32 	%r21, %r17, %r20;
	mul.wide.s32 	%rd11, %r4, 4;
	add.s64 	%rd12, %rd8, %rd11;
	ld.global.f32 	%f6, [%rd12];
	mad.lo.s32 	%r22, %r4, -3, %r21;
	add.s32 	%r23, %r22, %r14;
	mul.wide.s32 	%rd13, %r23, 4;
	add.s64 	%rd14, %rd5, %rd13;
	ld.global.f32 	%f7, [%rd14];
	sub.f32 	%f8, %f6, %f7;
	mul.f32 	%f9, %f5, %f8;
	fma.rn.f32 	%f10, %f1, %f4, %f9;
	ld.global.f32 	%f11, [%rd4+8];
	shl.b32 	%r24, %r4, 2;
	add.s32 	%r25, %r22, %r24;
	add.s64 	%rd15, %rd12, %rd11;
	ld.global.f32 	%f12, [%rd15];
	mad.lo.s32 	%r26, %r4, -5, %r25;
	add.s32 	%r27, %r26, %r14;
	mul.wide.s32 	%rd16, %r27, 4;
	add.s64 	%rd17, %rd5, %rd16;
	ld.global.f32 	%f13, [%rd17];
	sub.f32 	%f14, %f12, %f13;
	fma.rn.f32 	%f15, %f11, %f14, %f10;
	ld.global.f32 	%f16, [%rd4+12];
	mad.lo.s32 	%r28, %r4, 6, %r26;
	add.s64 	%rd18, %rd15, %rd11;
	ld.global.f32 	%f17, [%rd18];
	mad.lo.s32 	%r29, %r4, -7, %r28;
	add.s32 	%r30, %r29, %r14;
	mul.wide.s32 	%rd19, %r30, 4;
	add.s64 	%rd20, %rd5, %rd19;
	ld.global.f32 	%f18, [%rd20];
	sub.f32 	%f19, %f17, %f18;
	fma.rn.f32 	%f20, %f16, %f19, %f15;
	ld.global.f32 	%f21, [%rd4+16];
	shl.b32 	%r31, %r4, 3;
	add.s32 	%r32, %r29, %r31;
	add.s64 	%rd21, %rd18, %rd11;
	ld.global.f32 	%f22, [%rd21];
	mad.lo.s32 	%r33, %r4, -9, %r32;
	add.s32 	%r34, %r33, %r14;
	mul.wide.s32 	%rd22, %r34, 4;
	add.s64 	%rd23, %rd5, %rd22;
	ld.global.f32 	%f23, [%rd23];
	sub.f32 	%f24, %f22, %f23;
	fma.rn.f32 	%f25, %f21, %f24, %f20;
	ld.global.f32 	%f26, [%rd4+20];
	mad.lo.s32 	%r35, %r4, 10, %r33;
	add.s64 	%rd24, %rd21, %rd11;
	ld.global.f32 	%f27, [%rd24];
	mad.lo.s32 	%r36, %r4, -11, %r35;
	add.s32 	%r37, %r36, %r14;
	mul.wide.s32 	%rd25, %r37, 4;
	add.s64 	%rd26, %rd5, %rd25;
	ld.global.f32 	%f28, [%rd26];
	add.f32 	%f29, %f27, %f28;
	fma.rn.f32 	%f30, %f26, %f29, %f25;
	add.s64 	%rd27, %rd6, %rd9;
	st.global.f32 	[%rd27], %f30;
$L__BB4_2:
	ret;

}
	// .globl	_Z4sfLxPKfPfiiS1_
.visible .entry _Z4sfLxPKfPfiiS1_(
	.param .u64 .ptr .align 1 _Z4sfLxPKfPfiiS1__param_0,
	.param .u64 .ptr .align 1 _Z4sfLxPKfPfiiS1__param_1,
	.param .u32 _Z4sfLxPKfPfiiS1__param_2,
	.param .u32 _Z4sfLxPKfPfiiS1__param_3,
	.param .u64 .ptr .align 1 _Z4sfLxPKfPfiiS1__param_4
)
{
	.reg .pred 	%p<8>;
	.reg .b32 	%r<39>;
	.reg .b32 	%f<31>;
	.reg .b64 	%rd<28>;

	ld.param.u64 	%rd1, [_Z4sfLxPKfPfiiS1__param_0];
	ld.param.u64 	%rd2, [_Z4sfLxPKfPfiiS1__param_1];
	ld.param.u32 	%r4, [_Z4sfLxPKfPfiiS1__param_2];
	ld.param.u32 	%r5, [_Z4sfLxPKfPfiiS1__param_3];
	ld.param.u64 	%rd3, [_Z4sfLxPKfPfiiS1__param_4];
	mov.u32 	%r7, %ctaid.y;
	mov.u32 	%r8, %ntid.y;
	mov.u32 	%r9, %tid.y;
	mad.lo.s32 	%r10, %r7, %r8, %r9;
	mov.u32 	%r11, %ctaid.x;
	mov.u32 	%r12, %ntid.x;
	mov.u32 	%r13, %tid.x;
	mad.lo.s32 	%r14, %r11, %r12, %r13;
	setp.lt.s32 	%p1, %r14, 6;
	add.s32 	%r15, %r4, -6;
	setp.ge.s32 	%p2, %r14, %r15;
	or.pred  	%p3, %p1, %p2;
	setp.lt.u32 	%p4, %r10, 6;
	or.pred  	%p5, %p4, %p3;
	add.s32 	%r16, %r5, -6;
	setp.ge.s32 	%p6, %r10, %r16;
	or.pred  	%p7, %p5, %p6;
	@%p7 bra 	$L__BB5_2;
	cvta.to.global.u64 	%rd4, %rd3;
	cvta.to.global.u64 	%rd5, %rd1;
	cvta.to.global.u64 	%rd6, %rd2;
	ld.global.f32 	%f1, [%rd4];
	mul.lo.s32 	%r17, %r4, %r10;
	add.s32 	%r18, %r17, %r14;
	mul.wide.s32 	%rd7, %r18, 4;
	add.s64 	%rd8, %rd5, %rd7;
	ld.global.f32 	%f2, [%rd8];
	sub.s32 	%r19, %r17, %r4;
	add.s32 	%r20, %r19, %r14;
	mul.wide.s32 	%rd9, %r20, 4;
	add.s64 	%rd10, %rd5, %rd9;
	ld.global.f32 	%f3, [%rd10];
	sub.f32 	%f4, %f2, %f3;
	ld.global.f32 	%f5, [%rd4+4];
	shl.b32 	%r21, %r4, 1;
	add.s32 	%r22, %r19, %r21;
	mul.wide.s32 	%rd11, %r4, 4;
	add.s64 	%rd12, %rd8, %rd11;
	ld.global.f32 	%f6, [%rd12];
	mad.lo.s32 	%r23, %r4, -3, %r22;
	add.s32 	%r24, %r23, %r14;
	mul.wide.s32 	%rd13, %r24, 4;
	add.s64 	%rd14, %rd5, %rd13;
	ld.global.f32 	%f7, [%rd14];
	sub.f32 	%f8, %f6, %f7;
	mul.f32 	%f9, %f5, %f8;
	fma.rn.f32 	%f10, %f1, %f4, %f9;
	ld.global.f32 	%f11, [%rd4+8];
	shl.b32 	%r25, %r4, 2;
	add.s32 	%r26, %r23, %r25;
	add.s64 	%rd15, %rd12, %rd11;
	ld.global.f32 	%f12, [%rd15];
	mad.lo.s32 	%r27, %r4, -5, %r26;
	add.s32 	%r28, %r27, %r14;
	mul.wide.s32 	%rd16, %r28, 4;
	add.s64 	%rd17, %rd5, %rd16;
	ld.global.f32 	%f13, [%rd17];
	sub.f32 	%f14, %f12, %f13;
	fma.rn.f32 	%f15, %f11, %f14, %f10;
	ld.global.f32 	%f16, [%rd4+12];
	mad.lo.s32 	%r29, %r4, 6, %r27;
	add.s64 	%rd18, %rd15, %rd11;
	ld.global.f32 	%f17, [%rd18];
	mad.lo.s32 	%r30, %r4, -7, %r29;
	add.s32 	%r31, %r30, %r14;
	mul.wide.s32 	%rd19, %r31, 4;
	add.s64 	%rd20, %rd5, %rd19;
	ld.global.f32 	%f18, [%rd20];
	sub.f32 	%f19, %f17, %f18;
	fma.rn.f32 	%f20, %f16, %f19, %f15;
	ld.global.f32 	%f21, [%rd4+16];
	shl.b32 	%r32, %r4, 3;
	add.s32 	%r33, %r30, %r32;
	add.s64 	%rd21, %rd18, %rd11;
	ld.global.f32 	%f22, [%rd21];
	mad.lo.s32 	%r34, %r4, -9, %r33;
	add.s32 	%r35, %r34, %r14;
	mul.wide.s32 	%rd22, %r35, 4;
	add.s64 	%rd23, %rd5, %rd22;
	ld.global.f32 	%f23, [%rd23];
	sub.f32 	%f24, %f22, %f23;
	fma.rn.f32 	%f25, %f21, %f24, %f20;
	ld.global.f32 	%f26, [%rd4+20];
	mad.lo.s32 	%r36, %r4, 10, %r34;
	add.s64 	%rd24, %rd21, %rd11;
	ld.global.f32 	%f27, [%rd24];
	mad.lo.s32 	%r37, %r4, -11, %r36;
	add.s32 	%r38, %r37, %r14;
	mul.wide.s32 	%rd25, %r38, 4;
	add.s64 	%rd26, %rd5, %rd25;
	ld.global.f32 	%f28, [%rd26];
	add.f32 	%f29, %f27, %f28;
	fma.rn.f32 	%f30, %f26, %f29, %f25;
	add.s64 	%rd27, %rd6, %rd7;
	st.global.f32 	[%rd27], %f30;
$L__BB5_2:
	ret;

}
	// .globl	_Z4sbLzPKfPfiiS1_
.visible .entry _Z4sbLzPKfPfiiS1_(
	.param .u64 .ptr .align 1 _Z4sbLzPKfPfiiS1__param_0,
	.param .u64 .ptr .align 1 _Z4sbLzPKfPfiiS1__param_1,
	.param .u32 _Z4sbLzPKfPfiiS1__param_2,
	.param .u32 _Z4sbLzPKfPfiiS1__param_3,
	.param .u64 .ptr .align 1 _Z4sbLzPKfPfiiS1__param_4
)
{
	.reg .pred 	%p<8>;
	.reg .b32 	%r<18>;
	.reg .b32 	%f<31>;
	.reg .b64 	%rd<10>;

	ld.param.u64 	%rd1, [_Z4sbLzPKfPfiiS1__param_0];
	ld.param.u64 	%rd2, [_Z4sbLzPKfPfiiS1__param_1];
	ld.param.u32 	%r4, [_Z4sbLzPKfPfiiS1__param_2];
	ld.param.u32 	%r5, [_Z4sbLzPKfPfiiS1__param_3];
	ld.param.u64 	%rd3, [_Z4sbLzPKfPfiiS1__param_4];
	mov.u32 	%r7, %ctaid.y;
	mov.u32 	%r8, %ntid.y;
	mov.u32 	%r9, %tid.y;
	mad.lo.s32 	%r10, %r7, %r8, %r9;
	mov.u32 	%r11, %ctaid.x;
	mov.u32 	%r12, %ntid.x;
	mov.u32 	%r13, %tid.x;
	mad.lo.s32 	%r14, %r11, %r12, %r13;
	setp.lt.s32 	%p1, %r14, 6;
	add.s32 	%r15, %r4, -6;
	setp.ge.s32 	%p2, %r14, %r15;
	or.pred  	%p3, %p1, %p2;
	setp.lt.u32 	%p4, %r10, 6;
	or.pred  	%p5, %p4, %p3;
	add.s32 	%r16, %r5, -6;
	setp.ge.s32 	%p6, %r10, %r16;
	or.pred  	%p7, %p5, %p6;
	@%p7 bra 	$L__BB6_2;
	cvta.to.global.u64 	%rd4, %rd3;
	cvta.to.global.u64 	%rd5, %rd1;
	cvta.to.global.u64 	%rd6, %rd2;
	mad.lo.s32 	%r17, %r4, %r10, %r14;
	ld.global.f32 	%f1, [%rd4];
	mul.wide.s32 	%rd7, %r17, 4;
	add.s64 	%rd8, %rd5, %rd7;
	ld.global.f32 	%f2, [%rd8+4];
	ld.global.f32 	%f3, [%rd8];
	sub.f32 	%f4, %f2, %f3;
	ld.global.f32 	%f5, [%rd4+4];
	ld.global.f32 	%f6, [%rd8+8];
	ld.global.f32 	%f7, [%rd8+-4];
	sub.f32 	%f8, %f6, %f7;
	mul.f32 	%f9, %f5, %f8;
	fma.rn.f32 	%f10, %f1, %f4, %f9;
	ld.global.f32 	%f11, [%rd4+8];
	ld.global.f32 	%f12, [%rd8+12];
	ld.global.f32 	%f13, [%rd8+-8];
	sub.f32 	%f14, %f12, %f13;
	fma.rn.f32 	%f15, %f11, %f14, %f10;
	ld.global.f32 	%f16, [%rd4+12];
	ld.global.f32 	%f17, [%rd8+16];
	ld.global.f32 	%f18, [%rd8+-12];
	sub.f32 	%f19, %f17, %f18;
	fma.rn.f32 	%f20, %f16, %f19, %f15;
	ld.global.f32 	%f21, [%rd4+16];
	ld.global.f32 	%f22, [%rd8+20];
	ld.global.f32 	%f23, [%rd8+-16];
	sub.f32 	%f24, %f22, %f23;
	fma.rn.f32 	%f25, %f21, %f24, %f20;
	ld.global.f32 	%f26, [%rd4+20];
	ld.global.f32 	%f27, [%rd8+24];
	ld.global.f32 	%f28, [%rd8+-20];
	add.f32 	%f29, %f27, %f28;
	fma.rn.f32 	%f30, %f26, %f29, %f25;
	add.s64 	%rd9, %rd6, %rd7;
	st.global.f32 	[%rd9], %f30;
$L__BB6_2:
	ret;

}
	// .globl	_Z4sfLzPKfPfiiS1_
.visible .entry _Z4sfLzPKfPfiiS1_(
	.param .u64 .ptr .align 1 _Z4sfLzPKfPfiiS1__param_0,
	.param .u64 .ptr .align 1 _Z4sfLzPKfPfiiS1__param_1,
	.param .u32 _Z4sfLzPKfPfiiS1__param_2,
	.param .u32 _Z4sfLzPKfPfiiS1__param_3,
	.param .u64 .ptr .align 1 _Z4sfLzPKfPfiiS1__param_4
)
{
	.reg .pred 	%p<8>;
	.reg .b32 	%r<18>;
	.reg .b32 	%f<31>;
	.reg .b64 	%rd<10>;

	ld.param.u64 	%rd1, [_Z4sfLzPKfPfiiS1__param_0];
	ld.param.u64 	%rd2, [_Z4sfLzPKfPfiiS1__param_1];
	ld.param.u32 	%r4, [_Z4sfLzPKfPfiiS1__param_2];
	ld.param.u32 	%r5, [_Z4sfLzPKfPfiiS1__param_3];
	ld.param.u64 	%rd3, [_Z4sfLzPKfPfiiS1__param_4];
	mov.u32 	%r7, %ctaid.y;
	mov.u32 	%r8, %ntid.y;
	mov.u32 	%r9, %tid.y;
	mad.lo.s32 	%r10, %r7, %r8, %r9;
	mov.u32 	%r11, %ctaid.x;
	mov.u32 	%r12, %ntid.x;
	mov.u32 	%r13, %tid.x;
	mad.lo.s32 	%r14, %r11, %r12, %r13;
	setp.lt.s32 	%p1, %r14, 6;
	add.s32 	%r15, %r4, -6;
	setp.ge.s32 	%p2, %r14, %r15;
	or.pred  	%p3, %p1, %p2;
	setp.lt.u32 	%p4, %r10, 6;
	or.pred  	%p5, %p4, %p3;
	add.s32 	%r16, %r5, -6;
	setp.ge.s32 	%p6, %r10, %r16;
	or.pred  	%p7, %p5, %p6;
	@%p7 bra 	$L__BB7_2;
	cvta.to.global.u64 	%rd4, %rd3;
	cvta.to.global.u64 	%rd5, %rd1;
	cvta.to.global.u64 	%rd6, %rd2;
	mad.lo.s32 	%r17, %r4, %r10, %r14;
	ld.global.f32 	%f1, [%rd4];
	mul.wide.s32 	%rd7, %r17, 4;
	add.s64 	%rd8, %rd5, %rd7;
	ld.global.f32 	%f2, [%rd8];
	ld.global.f32 	%f3, [%rd8+-4];
	sub.f32 	%f4, %f2, %f3;
	ld.global.f32 	%f5, [%rd4+4];
	ld.global.f32 	%f6, [%rd8+4];
	ld.global.f32 	%f7, [%rd8+-8];
	sub.f32 	%f8, %f6, %f7;
	mul.f32 	%f9, %f5, %f8;
	fma.rn.f32 	%f10, %f1, %f4, %f9;
	ld.global.f32 	%f11, [%rd4+8];
	ld.global.f32 	%f12, [%rd8+8];
	ld.global.f32 	%f13, [%rd8+-12];
	sub.f32 	%f14, %f12, %f13;
	fma.rn.f32 	%f15, %f11, %f14, %f10;
	ld.global.f32 	%f16, [%rd4+12];
	ld.global.f32 	%f17, [%rd8+12];
	ld.global.f32 	%f18, [%rd8+-16];
	sub.f32 	%f19, %f17, %f18;
	fma.rn.f32 	%f20, %f16, %f19, %f15;
	ld.global.f32 	%f21, [%rd4+16];
	ld.global.f32 	%f22, [%rd8+16];
	ld.global.f32 	%f23, [%rd8+-20];
	sub.f32 	%f24, %f22, %f23;
	fma.rn.f32 	%f25, %f21, %f24, %f20;
	ld.global.f32 	%f26, [%rd4+20];
	ld.global.f32 	%f27, [%rd8+20];
	ld.global.f32 	%f28, [%rd8+-24];
	add.f32 	%f29, %f27, %f28;
	fma.rn.f32 	%f30, %f26, %f29, %f25;
	add.s64 	%rd9, %rd6, %rd7;
	st.global.f32 	[%rd9], %f30;
$L__BB7_2:
	ret;

}
	// .globl	_Z6rsgffdPKfPfS1_iiS1_
.visible .entry _Z6rsgffdPKfPfS1_iiS1_(
	.param .u64 .ptr .align 1 _Z6rsgffdPKfPfS1_iiS1__param_0,
	.param .u64 .ptr .align 1 _Z6rsgffdPKfPfS1_iiS1__param_1,
	.param .u64 .ptr .align 1 _Z6rsgffdPKfPfS1_iiS1__param_2,
	.param .u32 _Z6rsgffdPKfPfS1_iiS1__param_3,
	.param .u32 _Z6rsgffdPKfPfS1_iiS1__param_4,
	.param .u64 .ptr .align 1 _Z6rsgffdPKfPfS1_iiS1__param_5
)
{
	.reg .pred 	%p<8>;
	.reg .b32 	%r<42>;
	.reg .b32 	%f<61>;
	.reg .b64 	%rd<35>;

	ld.param.u32 	%r3, [_Z6rsgffdPKfPfS1_iiS1__param_3];
	ld.param.u32 	%r4, [_Z6rsgffdPKfPfS1_iiS1__param_4];
	mov.u32 	%r6, %ctaid.y;
	mov.u32 	%r7, %ntid.y;
	mov.u32 	%r8, %tid.y;
	mad.lo.s32 	%r9, %r6, %r7, %r8;
	mov.u32 	%r10, %ctaid.x;
	mov.u32 	%r11, %ntid.x;
	mov.u32 	%r12, %tid.x;
	mad.lo.s32 	%r13, %r10, %r11, %r12;
	setp.lt.s32 	%p1, %r13, 6;
	add.s32 	%r15, %r3, -6;
	setp.ge.s32 	%p2, %r13, %r15;
	or.pred  	%p3, %p1, %p2;
	setp.lt.u32 	%p4, %r9, 6;
	or.pred  	%p5, %p4, %p3;
	add.s32 	%r16, %r4, -6;
	setp.ge.s32 	%p6, %r9, %r16;
	or.pred  	%p7, %p5, %p6;
	@%p7 bra 	$L__BB8_2;
	ld.param.u64 	%rd34, [_Z6rsgffdPKfPfS1_iiS1__param_5];
	ld.param.u64 	%rd33, [_Z6rsgffdPKfPfS1_iiS1__param_2];
	ld.param.u64 	%rd32, [_Z6rsgffdPKfPfS1_iiS1__param_1];
	ld.param.u64 	%rd31, [_Z6rsgffdPKfPfS1_iiS1__param_0];
	cvta.to.global.u64 	%rd5, %rd34;
	cvta.to.global.u64 	%rd6, %rd31;
	cvta.to.global.u64 	%rd7, %rd32;
	cvta.to.global.u64 	%rd8, %rd33;
	ld.global.f32 	%f1, [%rd5];
	mov.u32 	%r17, %ctaid.x;
	mov.u32 	%r18, %ntid.x;
	mov.u32 	%r19, %tid.x;
	mad.lo.s32 	%r20, %r17, %r18, %r19;
	mul.lo.s32 	%r21, %r3, %r9;
	add.s32 	%r22, %r21, %r20;
	add.s32 	%r23, %r22, %r3;
	mul.wide.s32 	%rd9, %r23, 4;
	add.s64 	%rd10, %rd6, %rd9;
	ld.global.f32 	%f2, [%rd10];
	mul.wide.s32 	%rd11, %r22, 4;
	add.s64 	%rd12, %rd6, %rd11;
	ld.global.f32 	%f3, [%rd12+4];
	sub.f32 	%f4, %f2, %f3;
	ld.global.f32 	%f5, [%rd5+4];
	shl.b32 	%r24, %r3, 1;
	add.s32 	%r25, %r21, %r24;
	mul.wide.s32 	%rd13, %r3, 4;
	add.s64 	%rd14, %rd10, %rd13;
	ld.global.f32 	%f6, [%rd14+-4];
	mad.lo.s32 	%r26, %r3, -3, %r25;
	add.s32 	%r27, %r26, %r20;
	mul.wide.s32 	%rd15, %r27, 4;
	add.s64 	%rd16, %rd6, %rd15;
	ld.global.f32 	%f7, [%rd16+8];
	sub.f32 	%f8, %f6, %f7;
	mul.f32 	%f9, %f5, %f8;
	fma.rn.f32 	%f10, %f1, %f4, %f9;
	ld.global.f32 	%f11, [%rd5+8];
	shl.b32 	%r28, %r3, 2;
	add.s32 	%r29, %r26, %r28;
	add.s64 	%rd17, %rd14, %rd13;
	ld.global.f32 	%f12, [%rd17+-8];
	mad.lo.s32 	%r30, %r3, -5, %r29;
	add.s32 	%r31, %r30, %r20;
	mul.wide.s32 	%rd18, %r31, 4;
	add.s64 	%rd19, %rd6, %rd18;
	ld.global.f32 	%f13, [%rd19+12];
	sub.f32 	%f14, %f12, %f13;
	fma.rn.f32 	%f15, %f11, %f14, %f10;
	ld.global.f32 	%f16, [%rd5+12];
	mad.lo.s32 	%r32, %r3, 6, %r30;
	add.s64 	%rd20, %rd17, %rd13;
	ld.global.f32 	%f17, [%rd20+-12];
	mad.lo.s32 	%r33, %r3, -7, %r32;
	add.s32 	%r34, %r33, %r20;
	mul.wide.s32 	%rd21, %r34, 4;
	add.s64 	%rd22, %rd6, %rd21;
	ld.global.f32 	%f18, [%rd22+16];
	sub.f32 	%f19, %f17, %f18;
	fma.rn.f32 	%f20, %f16, %f19, %f15;
	ld.global.f32 	%f21, [%rd5+16];
	shl.b32 	%r35, %r3, 3;
	add.s32 	%r36, %r33, %r35;
	add.s64 	%rd23, %rd20, %rd13;
	ld.global.f32 	%f22, [%rd23+-16];
	mad.lo.s32 	%r37, %r3, -9, %r36;
	add.s32 	%r38, %r37, %r20;
	mul.wide.s32 	%rd24, %r38, 4;
	add.s64 	%rd25, %rd6, %rd24;
	ld.global.f32 	%f23, [%rd25+20];
	sub.f32 	%f24, %f22, %f23;
	fma.rn.f32 	%f25, %f21, %f24, %f20;
	ld.global.f32 	%f26, [%rd5+20];
	mad.lo.s32 	%r39, %r3, 10, %r37;
	add.s64 	%rd26, %rd23, %rd13;
	ld.global.f32 	%f27, [%rd26+-20];
	mad.lo.s32 	%r40, %r3, -11, %r39;
	add.s32 	%r41, %r40, %r20;
	mul.wide.s32 	%rd27, %r41, 4;
	add.s64 	%rd28, %rd6, %rd27;
	ld.global.f32 	%f28, [%rd28+24];
	sub.f32 	%f29, %f27, %f28;
	fma.rn.f32 	%f30, %f26, %f29, %f25;
	add.s64 	%rd29, %rd7, %rd11;
	st.global.f32 	[%rd29], %f30;
	ld.global.f32 	%f31, [%rd5];
	ld.global.f32 	%f32, [%rd10+4];
	ld.global.f32 	%f33, [%rd12];
	sub.f32 	%f34, %f32, %f33;
	ld.global.f32 	%f35, [%rd5+4];
	ld.global.f32 	%f36, [%rd14+8];
	ld.global.f32 	%f37, [%rd16+-4];
	sub.f32 	%f38, %f36, %f37;
	mul.f32 	%f39, %f35, %f38;
	fma.rn.f32 	%f40, %f31, %f34, %f39;
	ld.global.f32 	%f41, [%rd5+8];
	ld.global.f32 	%f42, [%rd17+12];
	ld.global.f32 	%f43, [%rd19+-8];
	sub.f32 	%f44, %f42, %f43;
	fma.rn.f32 	%f45, %f41, %f44, %f40;
	ld.global.f32 	%f46, [%rd5+12];
	ld.global.f32 	%f47, [%rd20+16];
	ld.global.f32 	%f48, [%rd22+-12];
	sub.f32 	%f49, %f47, %f48;
	fma.rn.f32 	%f50, %f46, %f49, %f45;
	ld.global.f32 	%f51, [%rd5+16];
	ld.global.f32 	%f52, [%rd23+20];
	ld.global.f32 	%f53, [%rd25+-16];
	sub.f32 	%f54, %f52, %f53;
	fma.rn.f32 	%f55, %f51, %f54, %f50;
	ld.global.f32 	%f56, [%rd5+20];
	ld.global.f32 	%f57, [%rd26+24];
	ld.global.f32 	%f58, [%rd28+-20];
	sub.f32 	%f59, %f57, %f58;
	fma.rn.f32 	%f60, %f56, %f59, %f55;
	add.s64 	%rd30, %rd8, %rd11;
	st.global.f32 	[%rd30], %f60;
$L__BB8_2:
	ret;

}
	// .globl	_Z6rsgbfdPKfPfS1_iiS1_
.visible .entry _Z6rsgbfdPKfPfS1_iiS1_(
	.param .u64 .ptr .align 1 _Z6rsgbfdPKfPfS1_iiS1__param_0,
	.param .u64 .ptr .align 1 _Z6rsgbfdPKfPfS1_iiS1__param_1,
	.param .u64 .ptr .align 1 _Z6rsgbfdPKfPfS1_iiS1__param_2,
	.param .u32 _Z6rsgbfdPKfPfS1_iiS1__param_3,
	.param .u32 _Z6rsgbfdPKfPfS1_iiS1__param_4,
	.param .u64 .ptr .align 1 _Z6rsgbfdPKfPfS1_iiS1__param_5
)
{
	.reg .pred 	%p<8>;
	.reg .b32 	%r<43>;
	.reg .b32 	%f<61>;
	.reg .b64 	%rd<35>;

	ld.param.u32 	%r3, [_Z6rsgbfdPKfPfS1_iiS1__param_3];
	ld.param.u32 	%r4, [_Z6rsgbfdPKfPfS1_iiS1__param_4];
	mov.u32 	%r6, %ctaid.y;
	mov.u32 	%r7, %ntid.y;
	mov.u32 	%r8, %tid.y;
	mad.lo.s32 	%r9, %r6, %r7, %r8;
	mov.u32 	%r10, %ctaid.x;
	mov.u32 	%r11, %ntid.x;
	mov.u32 	%r12, %tid.x;
	mad.lo.s32 	%r13, %r10, %r11, %r12;
	setp.lt.s32 	%p1, %r13, 6;
	add.s32 	%r15, %r3, -6;
	setp.ge.s32 	%p2, %r13, %r15;
	or.pred  	%p3, %p1, %p2;
	setp.lt.u32 	%p4, %r9, 6;
	or.pred  	%p5, %p4, %p3;
	add.s32 	%r16, %r4, -6;
	setp.ge.s32 	%p6, %r9, %r16;
	or.pred  	%p7, %p5, %p6;
	@%p7 bra 	$L__BB9_2;
	ld.param.u64 	%rd34, [_Z6rsgbfdPKfPfS1_iiS1__param_5];
	ld.param.u64 	%rd33, [_Z6rsgbfdPKfPfS1_iiS1__param_2];
	ld.param.u64 	%rd32, [_Z6rsgbfdPKfPfS1_iiS1__param_1];
	ld.param.u64 	%rd31, [_Z6rsgbfdPKfPfS1_iiS1__param_0];
	cvta.to.global.u64 	%rd5, %rd34;
	cvta.to.global.u64 	%rd6, %rd31;
	cvta.to.global.u64 	%rd7, %rd32;
	cvta.to.global.u64 	%rd8, %rd33;
	ld.global.f32 	%f1, [%rd5];
	mul.lo.s32 	%r17, %r3, %r9;
	mov.u32 	%r18, %ctaid.x;
	mov.u32 	%r19, %ntid.x;
	mov.u32 	%r20, %tid.x;
	mad.lo.s32 	%r21, %r18, %r19, %r20;
	add.s32 	%r22, %r17, %r21;
	mul.wide.s32 	%rd9, %r22, 4;
	add.s64 	%rd10, %rd6, %rd9;
	ld.global.f32 	%f2, [%rd10+-4];
	sub.s32 	%r23, %r17, %r3;
	add.s32 	%r24, %r23, %r21;
	mul.wide.s32 	%rd11, %r24, 4;
	add.s64 	%rd12, %rd6, %rd11;
	ld.global.f32 	%f3, [%rd12];
	sub.f32 	%f4, %f2, %f3;
	ld.global.f32 	%f5, [%rd5+4];
	shl.b32 	%r25, %r3, 1;
	add.s32 	%r26, %r23, %r25;
	mul.wide.s32 	%rd13, %r3, 4;
	add.s64 	%rd14, %rd10, %rd13;
	ld.global.f32 	%f6, [%rd14+-8];
	mad.lo.s32 	%r27, %r3, -3, %r26;
	add.s32 	%r28, %r27, %r21;
	mul.wide.s32 	%rd15, %r28, 4;
	add.s64 	%rd16, %rd6, %rd15;
	ld.global.f32 	%f7, [%rd16+4];
	sub.f32 	%f8, %f6, %f7;
	mul.f32 	%f9, %f5, %f8;
	fma.rn.f32 	%f10, %f1, %f4, %f9;
	ld.global.f32 	%f11, [%rd5+8];
	shl.b32 	%r29, %r3, 2;
	add.s32 	%r30, %r27, %r29;
	add.s64 	%rd17, %rd14, %rd13;
	ld.global.f32 	%f12, [%rd17+-12];
	mad.lo.s32 	%r31, %r3, -5, %r30;
	add.s32 	%r32, %r31, %r21;
	mul.wide.s32 	%rd18, %r32, 4;
	add.s64 	%rd19, %rd6, %rd18;
	ld.global.f32 	%f13, [%rd19+8];
	sub.f32 	%f14, %f12, %f13;
	fma.rn.f32 	%f15, %f11, %f14, %f10;
	ld.global.f32 	%f16, [%rd5+12];
	mad.lo.s32 	%r33, %r3, 6, %r31;
	add.s64 	%rd20, %rd17, %rd13;
	ld.global.f32 	%f17, [%rd20+-16];
	mad.lo.s32 	%r34, %r3, -7, %r33;
	add.s32 	%r35, %r34, %r21;
	mul.wide.s32 	%rd21, %r35, 4;
	add.s64 	%rd22, %rd6, %rd21;
	ld.global.f32 	%f18, [%rd22+12];
	sub.f32 	%f19, %f17, %f18;
	fma.rn.f32 	%f20, %f16, %f19, %f15;
	ld.global.f32 	%f21, [%rd5+16];
	shl.b32 	%r36, %r3, 3;
	add.s32 	%r37, %r34, %r36;
	add.s64 	%rd23, %rd20, %rd13;
	ld.global.f32 	%f22, [%rd23+-20];
	mad.lo.s32 	%r38, %r3, -9, %r37;
	add.s32 	%r39, %r38, %r21;
	mul.wide.s32 	%rd24, %r39, 4;
	add.s64 	%rd25, %rd6, %rd24;
	ld.global.f32 	%f23, [%rd25+16];
	sub.f32 	%f24, %f22, %f23;
	fma.rn.f32 	%f25, %f21, %f24, %f20;
	ld.global.f32 	%f26, [%rd5+20];
	mad.lo.s32 	%r40, %r3, 10, %r38;
	add.s64 	%rd26, %rd23, %rd13;
	ld.global.f32 	%f27, [%rd26+-24];
	mad.lo.s32 	%r41, %r3, -11, %r40;
	add.s32 	%r42, %r41, %r21;
	mul.wide.s32 	%rd27, %r42, 4;
	add.s64 	%rd28, %rd6, %rd27;
	ld.global.f32 	%f28, [%rd28+20];
	sub.f32 	%f29, %f27, %f28;
	fma.rn.f32 	%f30, %f26, %f29, %f25;
	add.s64 	%rd29, %rd7, %rd9;
	st.global.f32 	[%rd29], %f30;
	ld.global.f32 	%f31, [%rd5];
	ld.global.f32 	%f32, [%rd10];
	ld.global.f32 	%f33, [%rd12+-4];
	sub.f32 	%f34, %f32, %f33;
	ld.global.f32 	%f35, [%rd5+4];
	ld.global.f32 	%f36, [%rd14+4];
	ld.global.f32 	%f37, [%rd16+-8];
	sub.f32 	%f38, %f36, %f37;
	mul.f32 	%f39, %f35, %f38;
	fma.rn.f32 	%f40, %f31, %f34, %f39;
	ld.global.f32 	%f41, [%rd5+8];
	ld.global.f32 	%f42, [%rd17+8];
	ld.global.f32 	%f43, [%rd19+-12];
	sub.f32 	%f44, %f42, %f43;
	fma.rn.f32 	%f45, %f41, %f44, %f40;
	ld.global.f32 	%f46, [%rd5+12];
	ld.global.f32 	%f47, [%rd20+12];
	ld.global.f32 	%f48, [%rd22+-16];
	sub.f32 	%f49, %f47, %f48;
	fma.rn.f32 	%f50, %f46, %f49, %f45;
	ld.global.f32 	%f51, [%rd5+16];
	ld.global.f32 	%f52, [%rd23+16];
	ld.global.f32 	%f53, [%rd25+-20];
	sub.f32 	%f54, %f52, %f53;
	fma.rn.f32 	%f55, %f51, %f54, %f50;
	ld.global.f32 	%f56, [%rd5+20];
	ld.global.f32 	%f57, [%rd26+20];
	ld.global.f32 	%f58, [%rd28+-24];
	sub.f32 	%f59, %f57, %f58;
	fma.rn.f32 	%f60, %f56, %f59, %f55;
	add.s64 	%rd30, %rd8, %rd9;
	st.global.f32 	[%rd30], %f60;
$L__BB9_2:
	ret;

}


// ===== COMPILED SASS (sm_100) =====

	.target	sm_100

	.elftype	@"ET_EXEC"


//--------------------- .note.nv.tkinfo           --------------------------
	.section	.note.nv.tkinfo,"",@"SHT_NOTE"
	.sectionflags	@"SHF_NOTE_NV_TKINFO"
	.tkinfo
        /*0018*/ 	.word	0x00000002
        /*0030*/ 	.string	""
        /*0030*/ 	.string	"ptxas"
        /*0030*/ 	.string	"Cuda compilation tools, release 13.0, V13.0.88"
        /*0030*/ 	.string	"Build cuda_13.0.r13.0/compiler.36424714_0"
        /*0030*/ 	.string	"-arch sm_100 -m 64 "



//--------------------- .note.nv.cuinfo           --------------------------
	.section	.note.nv.cuinfo,"",@"SHT_NOTE"
	.sectionflags	@"SHF_NOTE_NV_CUINFO"
        /*0018*/ 	.short	0x0002
        /*001a*/ 	.short	0x0064
        /*001c*/ 	.short	0x0082
	.zero		2


//--------------------- .nv.info                  --------------------------
	.section	.nv.info,"",@"SHT_CUDA_INFO"
	.align	4


	//----- nvinfo : EIATTR_REGCOUNT
	.align		4
        /*0000*/ 	.byte	0x04, 0x2f
        /*0002*/ 	.short	(.L_1 - .L_0)
	.align		4
.L_0:
        /*0004*/ 	.word	index@(_Z3Lx2PKfPfiiS1_)
        /*0008*/ 	.word	0x00000020


	//----- nvinfo : EIATTR_FRAME_SIZE
	.align		4
.L_1:
        /*000c*/ 	.byte	0x04, 0x11
        /*000e*/ 	.short	(.L_3 - .L_2)
	.align		4
.L_2:
        /*0010*/ 	.word	index@(_Z3Lx2PKfPfiiS1_)
        /*0014*/ 	.word	0x00000000


	//----- nvinfo : EIATTR_REGCOUNT
	.align		4
.L_3:
        /*0018*/ 	.byte	0x04, 0x2f
        /*001a*/ 	.short	(.L_5 - .L_4)
	.align		4
.L_4:
        /*001c*/ 	.word	index@(_Z3Lz2PKfPfiiS1_)
        /*0020*/ 	.word	0x0000001b


	//----- nvinfo : EIATTR_FRAME_SIZE
	.align		4
.L_5:
        /*0024*/ 	.byte	0x04, 0x11
        /*0026*/ 	.short	(.L_7 - .L_6)
	.align		4
.L_6:
        /*0028*/ 	.word	index@(_Z3Lz2PKfPfiiS1_)
        /*002c*/ 	.word	0x00000000


	//----- nvinfo : EIATTR_REGCOUNT
	.align		4
.L_7:
        /*0030*/ 	.byte	0x04, 0x2f
        /*0032*/ 	.short	(.L_9 - .L_8)
	.align		4
.L_8:
        /*0034*/ 	.word	index@(_Z3Lz1PKfPfiiS1_)
        /*0038*/ 	.word	0x0000001c


	//----- nvinfo : EIATTR_FRAME_SIZE
	.align		4
.L_9:
        /*003c*/ 	.byte	0x04, 0x11
        /*003e*/ 	.short	(.L_11 - .L_10)
	.align		4
.L_10:
        /*0040*/ 	.word	index@(_Z3Lz1PKfPfiiS1_)
        /*0044*/ 	.word	0x00000000


	//----- nvinfo : EIATTR_REGCOUNT
	.align		4
.L_11:
        /*0048*/ 	.byte	0x04, 0x2f
        /*004a*/ 	.short	(.L_13 - .L_12)
	.align		4
.L_12:
        /*004c*/ 	.word	index@(_Z3Lx1PKfPfiiS1_)
        /*0050*/ 	.word	0x00000020


	//----- nvinfo : EIATTR_FRAME_SIZE
	.align		4
.L_13:
        /*0054*/ 	.byte	0x04, 0x11
        /*0056*/ 	.short	(.L_15 - .L_14)
	.align		4
.L_14:
        /*0058*/ 	.word	index@(_Z3Lx1PKfPfiiS1_)
        /*005c*/ 	.word	0x00000000


	//----- nvinfo : EIATTR_REGCOUNT
	.align		4
.L_15:
        /*0060*/ 	.byte	0x04, 0x2f
        /*0062*/ 	.short	(.L_17 - .L_16)
	.align		4
.L_16:
        /*0064*/ 	.word	index@(_Z4sbLxPKfPfiiS1_)
        /*0068*/ 	.word	0x00000020


	//----- nvinfo : EIATTR_FRAME_SIZE
	.align		4
.L_17:
        /*006c*/ 	.byte	0x04, 0x11
        /*006e*/ 	.short	(.L_19 - .L_18)
	.align		4
.L_18:
        /*0070*/ 	.word	index@(_Z4sbLxPKfPfiiS1_)
        /*0074*/ 	.word	0x00000000


	//----- nvinfo : EIATTR_REGCOUNT
	.align		4
.L_19:
        /*0078*/ 	.byte	0x04, 0x2f
        /*007a*/ 	.short	(.L_21 - .L_20)
	.align		4
.L_20:
        /*007c*/ 	.word	index@(_Z4sfLxPKfPfiiS1_)
        /*0080*/ 	.word	0x00000020


	//----- nvinfo : EIATTR_FRAME_SIZE
	.align		4
.L_21:
        /*0084*/ 	.byte	0x04, 0x11
        /*0086*/ 	.short	(.L_23 - .L_22)
	.align		4
.L_22:
        /*0088*/ 	.word	index@(_Z4sfLxPKfPfiiS1_)
        /*008c*/ 	.word	0x00000000


	//----- nvinfo : EIATTR_REGCOUNT
	.align		4
.L_23:
        /*0090*/ 	.byte	0x04, 0x2f
        /*0092*/ 	.short	(.L_25 - .L_24)
	.align		4
.L_24:
        /*0094*/ 	.word	index@(_Z4sbLzPKfPfiiS1_)
        /*0098*/ 	.word	0x0000001c


	//----- nvinfo : EIATTR_FRAME_SIZE
	.align		4
.L_25:
        /*009c*/ 	.byte	0x04, 0x11
        /*009e*/ 	.short	(.L_27 - .L_26)
	.align		4
.L_26:
        /*00a0*/ 	.word	index@(_Z4sbLzPKfPfiiS1_)
        /*00a4*/ 	.word	0x00000000


	//----- nvinfo : EIATTR_REGCOUNT
	.align		4
.L_27:
        /*00a8*/ 	.byte	0x04, 0x2f
        /*00aa*/ 	.short	(.L_29 - .L_28)
	.align		4
.L_28:
        /*00ac*/ 	.word	index@(_Z4sfLzPKfPfiiS1_)
        /*00b0*/ 	.word	0x0000001c


	//----- nvinfo : EIATTR_FRAME_SIZE
	.align		4
.L_29:
        /*00b4*/ 	.byte	0x04, 0x11
        /*00b6*/ 	.short	(.L_31 - .L_30)
	.align		4
.L_30:
        /*00b8*/ 	.word	index@(_Z4sfLzPKfPfiiS1_)
        /*00bc*/ 	.word	0x00000000


	//----- nvinfo : EIATTR_REGCOUNT
	.align		4
.L_31:
        /*00c0*/ 	.byte	0x04, 0x2f
        /*00c2*/ 	.short	(.L_33 - .L_32)
	.align		4
.L_32:
        /*00c4*/ 	.word	index@(_Z6rsgffdPKfPfS1_iiS1_)
        /*00c8*/ 	.word	0x00000028


	//----- nvinfo : EIATTR_FRAME_SIZE
	.align		4
.L_33:
        /*00cc*/ 	.byte	0x04, 0x11
        /*00ce*/ 	.short	(.L_35 - .L_34)
	.align		4
.L_34:
        /*00d0*/ 	.word	index@(_Z6rsgffdPKfPfS1_iiS1_)
        /*00d4*/ 	.word	0x00000000


	//----- nvinfo : EIATTR_REGCOUNT
	.align		4
.L_35:
        /*00d8*/ 	.byte	0x04, 0x2f
        /*00da*/ 	.short	(.L_37 - .L_36)
	.align		4
.L_36:
        /*00dc*/ 	.word	index@(_Z6rsgbfdPKfPfS1_iiS1_)
        /*00e0*/ 	.word	0x00000028


	//----- nvinfo : EIATTR_FRAME_SIZE
	.align		4
.L_37:
        /*00e4*/ 	.byte	0x04, 0x11
        /*00e6*/ 	.short	(.L_39 - .L_38)
	.align		4
.L_38:
        /*00e8*/ 	.word	index@(_Z6rsgbfdPKfPfS1_iiS1_)
        /*00ec*/ 	.word	0x00000000


	//----- nvinfo : EIATTR_MIN_STACK_SIZE
	.align		4
.L_39:
        /*00f0*/ 	.byte	0x04, 0x12
        /*00f2*/ 	.short	(.L_41 - .L_40)
	.align		4
.L_40:
        /*00f4*/ 	.word	index@(_Z6rsgbfdPKfPfS1_iiS1_)
        /*00f8*/ 	.word	0x00000000


	//----- nvinfo : EIATTR_MIN_STACK_SIZE
	.align		4
.L_41:
        /*00fc*/ 	.byte	0x04, 0x12
        /*00fe*/ 	.short	(.L_43 - .L_42)
	.align		4
.L_42:
        /*0100*/ 	.word	index@(_Z6rsgffdPKfPfS1_iiS1_)
        /*0104*/ 	.word	0x00000000


	//----- nvinfo : EIATTR_MIN_STACK_SIZE
	.align		4
.L_43:
        /*0108*/ 	.byte	0x04, 0x12
        /*010a*/ 	.short	(.L_45 - .L_44)
	.align		4
.L_44:
        /*010c*/ 	.word	index@(_Z4sfLzPKfPfiiS1_)
        /*0110*/ 	.word	0x00000000


	//----- nvinfo : EIATTR_MIN_STACK_SIZE
	.align		4
.L_45:
        /*0114*/ 	.byte	0x04, 0x12
        /*0116*/ 	.short	(.L_47 - .L_46)
	.align		4
.L_46:
        /*0118*/ 	.word	index@(_Z4sbLzPKfPfiiS1_)
        /*011c*/ 	.word	0x00000000


	//----- nvinfo : EIATTR_MIN_STACK_SIZE
	.align		4
.L_47:
        /*0120*/ 	.byte	0x04, 0x12
        /*0122*/ 	.short	(.L_49 - .L_48)
	.align		4
.L_48:
        /*0124*/ 	.word	index@(_Z4sfLxPKfPfiiS1_)
        /*0128*/ 	.word	0x00000000


	//----- nvinfo : EIATTR_MIN_STACK_SIZE
	.align		4
.L_49:
        /*012c*/ 	.byte	0x04, 0x12
        /*012e*/ 	.short	(.L_51 - .L_50)
	.align		4
.L_50:
        /*0130*/ 	.word	index@(_Z4sbLxPKfPfiiS1_)
        /*0134*/ 	.word	0x00000000


	//----- nvinfo : EIATTR_MIN_STACK_SIZE
	.align		4
.L_51:
        /*0138*/ 	.byte	0x04, 0x12
        /*013a*/ 	.short	(.L_53 - .L_52)
	.align		4
.L_52:
        /*013c*/ 	.word	index@(_Z3Lx1PKfPfiiS1_)
        /*0140*/ 	.word	0x00000000


	//----- nvinfo : EIATTR_MIN_STACK_SIZE
	.align		4
.L_53:
        /*0144*/ 	.byte	0x04, 0x12
        /*0146*/ 	.short	(.L_55 - .L_54)
	.align		4
.L_54:
        /*0148*/ 	.word	index@(_Z3Lz1PKfPfiiS1_)
        /*014c*/ 	.word	0x00000000


	//----- nvinfo : EIATTR_MIN_STACK_SIZE
	.align		4
.L_55:
        /*0150*/ 	.byte	0x04, 0x12
        /*0152*/ 	.short	(.L_57 - .L_56)
	.align		4
.L_56:
        /*0154*/ 	.word	index@(_Z3Lz2PKfPfiiS1_)
        /*0158*/ 	.word	0x00000000


	//----- nvinfo : EIATTR_MIN_STACK_SIZE
	.align		4
.L_57:
        /*015c*/ 	.byte	0x04, 0x12
        /*015e*/ 	.short	(.L_59 - .L_58)
	.align		4
.L_58:
        /*0160*/ 	.word	index@(_Z3Lx2PKfPfiiS1_)
        /*0164*/ 	.word	0x00000000
.L_59:


//--------------------- .nv.compat                --------------------------
	.section	.nv.compat,"",@"SHT_CUDA_COMPAT_INFO"
	.align	4
        /*0000*/ 	.byte	0x02, 0x09, 0x00, 0x00, 0x02, 0x02, 0x01, 0x00, 0x02, 0x05, 0x05, 0x00, 0x03, 0x07, 0x01, 0x01
        /*0010*/ 	.byte	0x02, 0x03, 0x00, 0x00, 0x02, 0x06, 0x01, 0x00, 0x04, 0x0b, 0x08, 0x00, 0x09, 0x00, 0x00, 0x00
        /*0020*/ 	.byte	0x00, 0x00, 0x00, 0x00


//--------------------- .nv.info._Z6rsgbfdPKfPfS1_iiS1_ --------------------------
	.section	.nv.info._Z6rsgbfdPKfPfS1_iiS1_,"",@"SHT_CUDA_INFO"
	.sectionflags	@""
	.align	4


	//----- nvinfo : EIATTR_CUDA_API_VERSION
	.align		4
        /*0000*/ 	.byte	0x04, 0x37
        /*0002*/ 	.short	(.L_61 - .L_60)
.L_60:
        /*0004*/ 	.word	0x00000082


	//----- nvinfo : EIATTR_KPARAM_INFO
	.align		4
.L_61:
        /*0008*/ 	.byte	0x04, 0x17
        /*000a*/ 	.short	(.L_63 - .L_62)
.L_62:
        /*000c*/ 	.word	0x00000000
        /*0010*/ 	.short	0x0005
        /*0012*/ 	.short	0x0020
        /*0014*/ 	.byte	0x00, 0xf5, 0x21, 0x00


	//----- nvinfo : EIATTR_KPARAM_INFO
	.align		4
.L_63:
        /*0018*/ 	.byte	0x04, 0x17
        /*001a*/ 	.short	(.L_65 - .L_64)
.L_64:
        /*001c*/ 	.word	0x00000000
        /*0020*/ 	.short	0x0004
        /*0022*/ 	.short	0x001c
        /*0024*/ 	.byte	0x00, 0xf0, 0x11, 0x00


	//----- nvinfo : EIATTR_KPARAM_INFO
	.align		4
.L_65:
        /*0028*/ 	.byte	0x04, 0x17
        /*002a*/ 	.short	(.L_67 - .L_66)
.L_66:
        /*002c*/ 	.word	0x00000000
        /*0030*/ 	.short	0x0003
        /*0032*/ 	.short	0x0018
        /*0034*/ 	.byte	0x00, 0xf0, 0x11, 0x00


	//----- nvinfo : EIATTR_KPARAM_INFO
	.align		4
.L_67:
        /*0038*/ 	.byte	0x04, 0x17
        /*003a*/ 	.short	(.L_69 - .L_68)
.L_68:
        /*003c*/ 	.word	0x00000000
        /*0040*/ 	.short	0x0002
        /*0042*/ 	.short	0x0010
        /*0044*/ 	.byte	0x00, 0xf5, 0x21, 0x00


	//----- nvinfo : EIATTR_KPARAM_INFO
	.align		4
.L_69:
        /*0048*/ 	.byte	0x04, 0x17
        /*004a*/ 	.short	(.L_71 - .L_70)
.L_70:
        /*004c*/ 	.word	0x00000000
        /*0050*/ 	.short	0x0001
        /*0052*/ 	.short	0x0008
        /*0054*/ 	.byte	0x00, 0xf5, 0x21, 0x00


	//----- nvinfo : EIATTR_KPARAM_INFO
	.align		4
.L_71:
        /*0058*/ 	.byte	0x04, 0x17
        /*005a*/ 	.short	(.L_73 - .L_72)
.L_72:
        /*005c*/ 	.word	0x00000000
        /*0060*/ 	.short	0x0000
        /*0062*/ 	.short	0x0000
        /*0064*/ 	.byte	0x00, 0xf5, 0x21, 0x00


	//----- nvinfo : EIATTR_SPARSE_MMA_MASK
	.align		4
.L_73:
        /*0068*/ 	.byte	0x03, 0x50
        /*006a*/ 	.short	0x0000


	//----- nvinfo : EIATTR_MAXREG_COUNT
	.align		4
        /*006c*/ 	.byte	0x03, 0x1b
        /*006e*/ 	.short	0x00ff


	//----- nvinfo : EIATTR_MERCURY_ISA_VERSION
	.align		4
        /*0070*/ 	.byte	0x03, 0x5f
        /*0072*/ 	.short	0x0101


	//----- nvinfo : EIATTR_VRC_CTA_INIT_COUNT
	.align		4
        /*0074*/ 	.byte	0x02, 0x4a
	.zero		1
	.zero		1


	//----- nvinfo : EIATTR_EXIT_INSTR_OFFSETS
	.align		4
        /*0078*/ 	.byte	0x04, 0x1c
        /*007a*/ 	.short	(.L_75 - .L_74)


	//   ....[0]....
.L_74:
        /*007c*/ 	.word	0x00000100


	//   ....[1]....
        /*0080*/ 	.word	0x00000760


	//----- nvinfo : EIATTR_CBANK_PARAM_SIZE
	.align		4
.L_75:
        /*0084*/ 	.byte	0x03, 0x19
        /*0086*/ 	.short	0x0028


	//----- nvinfo : EIATTR_PARAM_CBANK
	.align		4
        /*0088*/ 	.byte	0x04, 0x0a
        /*008a*/ 	.short	(.L_77 - .L_76)
	.align		4
.L_76:
        /*008c*/ 	.word	index@(.nv.constant0._Z6rsgbfdPKfPfS1_iiS1_)
        /*0090*/ 	.short	0x0380
        /*0092*/ 	.short	0x0028


	//----- nvinfo : EIATTR_SW_WAR
	.align		4
.L_77:
        /*0094*/ 	.byte	0x04, 0x36
        /*0096*/ 	.short	(.L_79 - .L_78)
.L_78:
        /*0098*/ 	.word	0x00000008
.L_79:


//--------------------- .nv.info._Z6rsgffdPKfPfS1_iiS1_ --------------------------
	.section	.nv.info._Z6rsgffdPKfPfS1_iiS1_,"",@"SHT_CUDA_INFO"
	.sectionflags	@""
	.align	4


	//----- nvinfo : EIATTR_CUDA_API_VERSION
	.align		4
        /*0000*/ 	.byte	0x04, 0x37
        /*0002*/ 	.short	(.L_81 - .L_80)
.L_80:
        /*0004*/ 	.word	0x00000082


	//----- nvinfo : EIATTR_KPARAM_INFO
	.align		4
.L_81:
        /*0008*/ 	.byte	0x04, 0x17
        /*000a*/ 	.short	(.L_83 - .L_82)
.L_82:
        /*000c*/ 	.word	0x00000000
        /*0010*/ 	.short	0x0005
        /*0012*/ 	.short	0x0020
        /*0014*/ 	.byte	0x00, 0xf5, 0x21, 0x00


	//----- nvinfo : EIATTR_KPARAM_INFO
	.align		4
.L_83:
        /*0018*/ 	.byte	0x04, 0x17
        /*001a*/ 	.short	(.L_85 - .L_84)
.L_84:
        /*001c*/ 	.word	0x00000000
        /*0020*/ 	.short	0x0004
        /*0022*/ 	.short	0x001c
        /*0024*/ 	.byte	0x00, 0xf0, 0x11, 0x00


	//----- nvinfo : EIATTR_KPARAM_INFO
	.align		4
.L_85:
        /*0028*/ 	.byte	0x04, 0x17
        /*002a*/ 	.short	(.L_87 - .L_86)
.L_86:
        /*002c*/ 	.word	0x00000000
        /*0030*/ 	.short	0x0003
        /*0032*/ 	.short	0x0018
        /*0034*/ 	.byte	0x00, 0xf0, 0x11, 0x00


	//----- nvinfo : EIATTR_KPARAM_INFO
	.align		4
.L_87:
        /*0038*/ 	.byte	0x04, 0x17
        /*003a*/ 	.short	(.L_89 - .L_88)
.L_88:
        /*003c*/ 	.word	0x00000000
        /*0040*/ 	.short	0x0002
        /*0042*/ 	.short	0x0010
        /*0044*/ 	.byte	0x00, 0xf5, 0x21, 0x00


	//----- nvinfo : EIATTR_KPARAM_INFO
	.align		4
.L_89:
        /*0048*/ 	.byte	0x04, 0x17
        /*004a*/ 	.short	(.L_91 - .L_90)
.L_90:
        /*004c*/ 	.word	0x00000000
        /*0050*/ 	.short	0x0001
        /*0052*/ 	.short	0x0008
        /*0054*/ 	.byte	0x00, 0xf5, 0x21, 0x00


	//----- nvinfo : EIATTR_KPARAM_INFO
	.align		4
.L_91:
        /*0058*/ 	.byte	0x04, 0x17
        /*005a*/ 	.short	(.L_93 - .L_92)
.L_92:
        /*005c*/ 	.word	0x00000000
        /*0060*/ 	.short	0x0000
        /*0062*/ 	.short	0x0000
        /*0064*/ 	.byte	0x00, 0xf5, 0x21, 0x00


	//----- nvinfo : EIATTR_SPARSE_MMA_MASK
	.align		4
.L_93:
        /*0068*/ 	.byte	0x03, 0x50
        /*006a*/ 	.short	0x0000


	//----- nvinfo : EIATTR_MAXREG_COUNT
	.align		4
        /*006c*/ 	.byte	0x03, 0x1b
        /*006e*/ 	.short	0x00ff


	//----- nvinfo : EIATTR_MERCURY_ISA_VERSION
	.align		4
        /*0070*/ 	.byte	0x03, 0x5f
        /*0072*/ 	.short	0x0101


	//----- nvinfo : EIATTR_VRC_CTA_INIT_COUNT
	.align		4
        /*0074*/ 	.byte	0x02, 0x4a
	.zero		1
	.zero		1


	//----- nvinfo : EIATTR_EXIT_INSTR_OFFSETS
	.align		4
        /*0078*/ 	.byte	0x04, 0x1c
        /*007a*/ 	.short	(.L_95 - .L_94)


	//   ....[0]....
.L_94:
        /*007c*/ 	.word	0x00000100


	//   ....[1]....
        /*0080*/ 	.word	0x00000760


	//----- nvinfo : EIATTR_CBANK_PARAM_SIZE
	.align		4
.L_95:
        /*0084*/ 	.byte	0x03, 0x19
        /*0086*/ 	.short	0x0028


	//----- nvinfo : EIATTR_PARAM_CBANK
	.align		4
        /*0088*/ 	.byte	0x04, 0x0a
        /*008a*/ 	.short	(.L_97 - .L_96)
	.align		4
.L_96:
        /*008c*/ 	.word	index@(.nv.constant0._Z6rsgffdPKfPfS1_iiS1_)
        /*0090*/ 	.short	0x0380
        /*0092*/ 	.short	0x0028


	//----- nvinfo : EIATTR_SW_WAR
	.align		4
.L_97:
        /*0094*/ 	.byte	0x04, 0x36
        /*0096*/ 	.short	(.L_99 - .L_98)
.L_98:
        /*0098*/ 	.word	0x00000008
.L_99:


//--------------------- .nv.info._Z4sfLzPKfPfiiS1_ --------------------------
	.section	.nv.info._Z4sfLzPKfPfiiS1_,"",@"SHT_CUDA_INFO"
	.sectionflags	@""
	.align	4


	//----- nvinfo : EIATTR_CUDA_API_VERSION
	.align		4
        /*0000*/ 	.byte	0x04, 0x37
        /*0002*/ 	.short	(.L_101 - .L_100)
.L_100:
        /*0004*/ 	.word	0x00000082


	//----- nvinfo : EIATTR_KPARAM_INFO
	.align		4
.L_101:
        /*0008*/ 	.byte	0x04, 0x17
        /*000a*/ 	.short	(.L_103 - .L_102)
.L_102:
        /*000c*/ 	.word	0x00000000
        /*0010*/ 	.short	0x0004
        /*0012*/ 	.short	0x0018
        /*0014*/ 	.byte	0x00, 0xf5, 0x21, 0x00


	//----- nvinfo : EIATTR_KPARAM_INFO
	.align		4
.L_103:
        /*0018*/ 	.byte	0x04, 0x17
        /*001a*/ 	.short	(.L_105 - .L_104)
.L_104:
        /*001c*/ 	.word	0x00000000
        /*0020*/ 	.short	0x0003
        /*0022*/ 	.short	0x0014
        /*0024*/ 	.byte	0x00, 0xf0, 0x11, 0x00


	//----- nvinfo : EIATTR_KPARAM_INFO
	.align		4
.L_105:
        /*0028*/ 	.byte	0x04, 0x17
        /*002a*/ 	.short	(.L_107 - .L_106)
.L_106:
        /*002c*/ 	.word	0x00000000
        /*0030*/ 	.short	0x0002
        /*0032*/ 	.short	0x0010
        /*0034*/ 	.byte	0x00, 0xf0, 0x11, 0x00


	//----- nvinfo : EIATTR_KPARAM_INFO
	.align		4
.L_107:
        /*0038*/ 	.byte	0x04, 0x17
        /*003a*/ 	.short	(.L_109 - .L_108)
.L_108:
        /*003c*/ 	.word	0x00000000
        /*0040*/ 	.short	0x0001
        /*0042*/ 	.short	0x0008
        /*0044*/ 	.byte	0x00, 0xf5, 0x21, 0x00


	//----- nvinfo : EIATTR_KPARAM_INFO
	.align		4
.L_109:
        /*0048*/ 	.byte	0x04, 0x17
        /*004a*/ 	.short	(.L_111 - .L_110)
.L_110:
        /*004c*/ 	.word	0x00000000
        /*0050*/ 	.short	0x0000
        /*0052*/ 	.short	0x0000
        /*0054*/ 	.byte	0x00, 0xf5, 0x21, 0x00


	//----- nvinfo : EIATTR_SPARSE_MMA_MASK
	.align		4
.L_111:
        /*0058*/ 	.byte	0x03, 0x50
        /*005a*/ 	.short	0x0000


	//----- nvinfo : EIATTR_MAXREG_COUNT
	.align		4
        /*005c*/ 	.byte	0x03, 0x1b
        /*005e*/ 	.short	0x00ff


	//----- nvinfo : EIATTR_MERCURY_ISA_VERSION
	.align		4
        /*0060*/ 	.byte	0x03, 0x5f
        /*0062*/ 	.short	0x0101


	//----- nvinfo : EIATTR_VRC_CTA_INIT_COUNT
	.align		4
        /*0064*/ 	.byte	0x02, 0x4a
	.zero		1
	.zero		1


	//----- nvinfo : EIATTR_EXIT_INSTR_OFFSETS
	.align		4
        /*0068*/ 	.byte	0x04, 0x1c
        /*006a*/ 	.short	(.L_113 - .L_112)


	//   ....[0]....
.L_112:
        /*006c*/ 	.word	0x00000100


	//   ....[1]....
        /*0070*/ 	.word	0x00000370


	//----- nvinfo : EIATTR_CBANK_PARAM_SIZE
	.align		4
.L_113:
        /*0074*/ 	.byte	0x03, 0x19
        /*0076*/ 	.short	0x0020


	//----- nvinfo : EIATTR_PARAM_CBANK
	.align		4
        /*0078*/ 	.byte	0x04, 0x0a
        /*007a*/ 	.short	(.L_115 - .L_114)
	.align		4
.L_114:
        /*007c*/ 	.word	index@(.nv.constant0._Z4sfLzPKfPfiiS1_)
        /*0080*/ 	.short	0x0380
        /*0082*/ 	.short	0x0020


	//----- nvinfo : EIATTR_SW_WAR
	.align		4
.L_115:
        /*0084*/ 	.byte	0x04, 0x36
        /*0086*/ 	.short	(.L_117 - .L_116)
.L_116:
        /*0088*/ 	.word	0x00000008
.L_117:


//--------------------- .nv.info._Z4sbLzPKfPfiiS1_ --------------------------
	.section	.nv.info._Z4sbLzPKfPfiiS1_,"",@"SHT_CUDA_INFO"
	.sectionflags	@""
	.align	4


	//----- nvinfo : EIATTR_CUDA_API_VERSION
	.align		4
        /*0000*/ 	.byte	0x04, 0x37
        /*0002*/ 	.short	(.L_119 - .L_118)
.L_118:
        /*0004*/ 	.word	0x00000082


	//----- nvinfo : EIATTR_KPARAM_INFO
	.align		4
.L_119:
        /*0008*/ 	.byte	0x04, 0x17
        /*000a*/ 	.short	(.L_121 - .L_120)
.L_120:
        /*000c*/ 	.word	0x00000000
        /*0010*/ 	.short	0x0004
        /*0012*/ 	.short	0x0018
        /*0014*/ 	.byte	0x00, 0xf5, 0x21, 0x00


	//----- nvinfo : EIATTR_KPARAM_INFO
	.align		4
.L_121:
        /*0018*/ 	.byte	0x04, 0x17
        /*001a*/ 	.short	(.L_123 - .L_122)
.L_122:
        /*001c*/ 	.word	0x00000000
        /*0020*/ 	.short	0x0003
        /*0022*/ 	.short	0x0014
        /*0024*/ 	.byte	0x00, 0xf0, 0x11, 0x00


	//----- nvinfo : EIATTR_KPARAM_INFO
	.align		4
.L_123:
        /*0028*/ 	.byte	0x04, 0x17
        /*002a*/ 	.short	(.L_125 - .L_124)
.L_124:
        /*002c*/ 	.word	0x00000000
        /*0030*/ 	.short	0x0002
        /*0032*/ 	.short	0x0010
        /*0034*/ 	.byte	0x00, 0xf0, 0x11, 0x00


	//----- nvinfo : EIATTR_KPARAM_INFO
	.align		4
.L_125:
        /*0038*/ 	.byte	0x04, 0x17
        /*003a*/ 	.short	(.L_127 - .L_126)
.L_126:
        /*003c*/ 	.word	0x00000000
        /*0040*/ 	.short	0x0001
        /*0042*/ 	.short	0x0008
        /*0044*/ 	.byte	0x00, 0xf5, 0x21, 0x00


	//----- nvinfo : EIATTR_KPARAM_INFO
	.align		4
.L_127:
        /*0048*/ 	.byte	0x04, 0x17
        /*004a*/ 	.short	(.L_129 - .L_128)
.L_128:
        /*004c*/ 	.word	0x00000000
        /*0050*/ 	.short	0x0000
        /*0052*/ 	.short	0x0000
        /*0054*/ 	.byte	0x00, 0xf5, 0x21, 0x00


	//----- nvinfo : EIATTR_SPARSE_MMA_MASK
	.align		4
.L_129:
        /*0058*/ 	.byte	0x03, 0x50
        /*005a*/ 	.short	0x0000


	//----- nvinfo : EIATTR_MAXREG_COUNT
	.align		4
        /*005c*/ 	.byte	0x03, 0x1b
        /*005e*/ 	.short	0x00ff


	//----- nvinfo : EIATTR_MERCURY_ISA_VERSION
	.align		4
        /*0060*/ 	.byte	0x03, 0x5f
        /*0062*/ 	.short	0x0101


	//----- nvinfo : EIATTR_VRC_CTA_INIT_COUNT
	.align		4
        /*0064*/ 	.byte	0x02, 0x4a
	.zero		1
	.zero		1


	//----- nvinfo : EIATTR_EXIT_INSTR_OFFSETS
	.align		4
        /*0068*/ 	.byte	0x04, 0x1c
        /*006a*/ 	.short	(.L_131 - .L_130)


	//   ....[0]....
.L_130:
        /*006c*/ 	.word	0x00000100


	//   ....[1]....
        /*0070*/ 	.word	0x00000370


	//----- nvinfo : EIATTR_CBANK_PARAM_SIZE
	.align		4
.L_131:
        /*0074*/ 	.byte	0x03, 0x19
        /*0076*/ 	.short	0x0020


	//----- nvinfo : EIATTR_PARAM_CBANK
	.align		4
        /*0078*/ 	.byte	0x04, 0x0a
        /*007a*/ 	.short	(.L_133 - .L_132)
	.align		4
.L_132:
        /*007c*/ 	.word	index@(.nv.constant0._Z4sbLzPKfPfiiS1_)
        /*0080*/ 	.short	0x0380
        /*0082*/ 	.short	0x0020


	//----- nvinfo : EIATTR_SW_WAR
	.align		4
.L_133:
        /*0084*/ 	.byte	0x04, 0x36
        /*0086*/ 	.short	(.L_135 - .L_134)
.L_134:
        /*0088*/ 	.word	0x00000008
.L_135:


//--------------------- .nv.info._Z4sfLxPKfPfiiS1_ --------------------------
	.section	.nv.info._Z4sfLxPKfPfiiS1_,"",@"SHT_CUDA_INFO"
	.sectionflags	@""
	.align	4


	//----- nvinfo : EIATTR_CUDA_API_VERSION
	.align		4
        /*0000*/ 	.byte	0x04, 0x37
        /*0002*/ 	.short	(.L_137 - .L_136)
.L_136:
        /*0004*/ 	.word	0x00000082


	//----- nvinfo : EIATTR_KPARAM_INFO
	.align		4
.L_137:
        /*0008*/ 	.byte	0x04, 0x17
        /*000a*/ 	.short	(.L_139 - .L_138)
.L_138:
        /*000c*/ 	.word	0x00000000
        /*0010*/ 	.short	0x0004
        /*0012*/ 	.short	0x0018
        /*0014*/ 	.byte	0x00, 0xf5, 0x21, 0x00


	//----- nvinfo : EIATTR_KPARAM_INFO
	.align		4
.L_139:
        /*0018*/ 	.byte	0x04, 0x17
        /*001a*/ 	.short	(.L_141 - .L_140)
.L_140:
        /*001c*/ 	.word	0x00000000
        /*0020*/ 	.short	0x0003
        /*0022*/ 	.short	0x0014
        /*0024*/ 	.byte	0x00, 0xf0, 0x11, 0x00


	//----- nvinfo : EIATTR_KPARAM_INFO
	.align		4
.L_141:
        /*0028*/ 	.byte	0x04, 0x17
        /*002a*/ 	.short	(.L_143 - .L_142)
.L_142:
        /*002c*/ 	.word	0x00000000
        /*0030*/ 	.short	0x0002
        /*0032*/ 	.short	0x0010
        /*0034*/ 	.byte	0x00, 0xf0, 0x11, 0x00


	//----- nvinfo : EIATTR_KPARAM_INFO
	.align		4
.L_143:
        /*0038*/ 	.byte	0x04, 0x17
        /*003a*/ 	.short	(.L_145 - .L_144)
.L_144:
        /*003c*/ 	.word	0x00000000
        /*0040*/ 	.short	0x0001
        /*0042*/ 	.short	0x0008
        /*0044*/ 	.byte	0x00, 0xf5, 0x21, 0x00


	//----- nvinfo : EIATTR_KPARAM_INFO
	.align		4
.L_145:
        /*0048*/ 	.byte	0x04, 0x17
        /*004a*/ 	.short	(.L_147 - .L_146)
.L_146:
        /*004c*/ 	.word	0x00000000
        /*0050*/ 	.short	0x0000
        /*0052*/ 	.short	0x0000
        /*0054*/ 	.byte	0x00, 0xf5, 0x21, 0x00


	//----- nvinfo : EIATTR_SPARSE_MMA_MASK
	.align		4
.L_147:
        /*0058*/ 	.byte	0x03, 0x50
        /*005a*/ 	.short	0x0000


	//----- nvinfo : EIATTR_MAXREG_COUNT
	.align		4
        /*005c*/ 	.byte	0x03, 0x1b
        /*005e*/ 	.short	0x00ff


	//----- nvinfo : EIATTR_MERCURY_ISA_VERSION
	.align		4
        /*0060*/ 	.byte	0x03, 0x5f
        /*0062*/ 	.short	0x0101


	//----- nvinfo : EIATTR_VRC_CTA_INIT_COUNT
	.align		4
        /*0064*/ 	.byte	0x02, 0x4a
	.zero		1
	.zero		1


	//----- nvinfo : EIATTR_EXIT_INSTR_OFFSETS
	.align		4
        /*0068*/ 	.byte	0x04, 0x1c
        /*006a*/ 	.short	(.L_149 - .L_148)


	//   ....[0]....
.L_148:
        /*006c*/ 	.word	0x00000100


	//   ....[1]....
        /*0070*/ 	.word	0x00000530


	//----- nvinfo : EIATTR_CBANK_PARAM_SIZE
	.align		4
.L_149:
        /*0074*/ 	.byte	0x03, 0x19
        /*0076*/ 	.short	0x0020


	//----- nvinfo : EIATTR_PARAM_CBANK
	.align		4
        /*0078*/ 	.byte	0x04, 0x0a
        /*007a*/ 	.short	(.L_151 - .L_150)
	.align		4
.L_150:
        /*007c*/ 	.word	index@(.nv.constant0._Z4sfLxPKfPfiiS1_)
        /*0080*/ 	.short	0x0380
        /*0082*/ 	.short	0x0020


	//----- nvinfo : EIATTR_SW_WAR
	.align		4
.L_151:
        /*0084*/ 	.byte	0x04, 0x36
        /*0086*/ 	.short	(.L_153 - .L_152)
.L_152:
        /*0088*/ 	.word	0x00000008
.L_153:


//--------------------- .nv.info._Z4sbLxPKfPfiiS1_ --------------------------
	.section	.nv.info._Z4sbLxPKfPfiiS1_,"",@"SHT_CUDA_INFO"
	.sectionflags	@""
	.align	4


	//----- nvinfo : EIATTR_CUDA_API_VERSION
	.align		4
        /*0000*/ 	.byte	0x04, 0x37
        /*0002*/ 	.short	(.L_155 - .L_154)
.L_154:
        /*0004*/ 	.word	0x00000082


	//----- nvinfo : EIATTR_KPARAM_INFO
	.align		4
.L_155:
        /*0008*/ 	.byte	0x04, 0x17
        /*000a*/ 	.short	(.L_157 - .L_156)
.L_156:
        /*000c*/ 	.word	0x00000000
        /*0010*/ 	.short	0x0004
        /*0012*/ 	.short	0x0018
        /*0014*/ 	.byte	0x00, 0xf5, 0x21, 0x00


	//----- nvinfo : EIATTR_KPARAM_INFO
	.align		4
.L_157:
        /*0018*/ 	.byte	0x04, 0x17
        /*001a*/ 	.short	(.L_159 - .L_158)
.L_158:
        /*001c*/ 	.word	0x00000000
        /*0020*/ 	.short	0x0003
        /*0022*/ 	.short	0x0014
        /*0024*/ 	.byte	0x00, 0xf0, 0x11, 0x00


	//----- nvinfo : EIATTR_KPARAM_INFO
	.align		4
.L_159:
        /*0028*/ 	.byte	0x04, 0x17
        /*002a*/ 	.short	(.L_161 - .L_160)
.L_160:
        /*002c*/ 	.word	0x00000000
        /*0030*/ 	.short	0x0002
        /*0032*/ 	.short	0x0010
        /*0034*/ 	.byte	0x00, 0xf0, 0x11, 0x00


	//----- nvinfo : EIATTR_KPARAM_INFO
	.align		4
.L_161:
        /*0038*/ 	.byte	0x04, 0x17
        /*003a*/ 	.short	(.L_163 - .L_162)
.L_162:
        /*003c*/ 	.word	0x00000000
        /*0040*/ 	.short	0x0001
        /*0042*/ 	.short	0x0008
        /*0044*/ 	.byte	0x00, 0xf5, 0x21, 0x00


	//----- nvinfo : EIATTR_KPARAM_INFO
	.align		4
.L_163:
        /*0048*/ 	.byte	0x04, 0x17
        /*004a*/ 	.short	(.L_165 - .L_164)
.L_164:
        /*004c*/ 	.word	0x00000000
        /*0050*/ 	.short	0x0000
        /*0052*/ 	.short	0x0000
        /*0054*/ 	.byte	0x00, 0xf5, 0x21, 0x00


	//----- nvinfo : EIATTR_SPARSE_MMA_MASK
	.align		4
.L_165:
        /*0058*/ 	.byte	0x03, 0x50
        /*005a*/ 	.short	0x0000


	//----- nvinfo : EIATTR_MAXREG_COUNT
	.align		4
        /*005c*/ 	.byte	0x03, 0x1b
        /*005e*/ 	.short	0x00ff


	//----- nvinfo : EIATTR_MERCURY_ISA_VERSION
	.align		4
        /*0060*/ 	.byte	0x03, 0x5f
        /*0062*/ 	.short	0x0101


	//----- nvinfo : EIATTR_VRC_CTA_INIT_COUNT
	.align		4
        /*0064*/ 	.byte	0x02, 0x4a
	.zero		1
	.zero		1


	//----- nvinfo : EIATTR_EXIT_INSTR_OFFSETS
	.align		4
        /*0068*/ 	.byte	0x04, 0x1c
        /*006a*/ 	.short	(.L_167 - .L_166)


	//   ....[0]....
.L_166:
        /*006c*/ 	.word	0x00000100


	//   ....[1]....
        /*0070*/ 	.word	0x00000530


	//----- nvinfo : EIATTR_CBANK_PARAM_SIZE
	.align		4
.L_167:
        /*0074*/ 	.byte	0x03, 0x19
        /*0076*/ 	.short	0x0020


	//----- nvinfo : EIATTR_PARAM_CBANK
	.align		4
        /*0078*/ 	.byte	0x04, 0x0a
        /*007a*/ 	.short	(.L_169 - .L_168)
	.align		4
.L_168:
        /*007c*/ 	.word	index@(.nv.constant0._Z4sbLxPKfPfiiS1_)
        /*0080*/ 	.short	0x0380
        /*0082*/ 	.short	0x0020


	//----- nvinfo : EIATTR_SW_WAR
	.align		4
.L_169:
        /*0084*/ 	.byte	0x04, 0x36
        /*0086*/ 	.short	(.L_171 - .L_170)
.L_170:
        /*0088*/ 	.word	0x00000008
.L_171:


//--------------------- .nv.info._Z3Lx1PKfPfiiS1_ --------------------------
	.section	.nv.info._Z3Lx1PKfPfiiS1_,"",@"SHT_CUDA_INFO"
	.sectionflags	@""
	.align	4


	//----- nvinfo : EIATTR_CUDA_API_VERSION
	.align		4
        /*0000*/ 	.byte	0x04, 0x37
        /*0002*/ 	.short	(.L_173 - .L_172)
.L_172:
        /*0004*/ 	.word	0x00000082


	//----- nvinfo : EIATTR_KPARAM_INFO
	.align		4
.L_173:
        /*0008*/ 	.byte	0x04, 0x17
        /*000a*/ 	.short	(.L_175 - .L_174)
.L_174:
        /*000c*/ 	.word	0x00000000
        /*0010*/ 	.short	0x0004
        /*0012*/ 	.short	0x0018
        /*0014*/ 	.byte	0x00, 0xf5, 0x21, 0x00


	//----- nvinfo : EIATTR_KPARAM_INFO
	.align		4
.L_175:
        /*0018*/ 	.byte	0x04, 0x17
        /*001a*/ 	.short	(.L_177 - .L_176)
.L_176:
        /*001c*/ 	.word	0x00000000
        /*0020*/ 	.short	0x0003
        /*0022*/ 	.short	0x0014
        /*0024*/ 	.byte	0x00, 0xf0, 0x11, 0x00


	//----- nvinfo : EIATTR_KPARAM_INFO
	.align		4
.L_177:
        /*0028*/ 	.byte	0x04, 0x17
        /*002a*/ 	.short	(.L_179 - .L_178)
.L_178:
        /*002c*/ 	.word	0x00000000
        /*0030*/ 	.short	0x0002
        /*0032*/ 	.short	0x0010
        /*0034*/ 	.byte	0x00, 0xf0, 0x11, 0x00


	//----- nvinfo : EIATTR_KPARAM_INFO
	.align		4
.L_179:
        /*0038*/ 	.byte	0x04, 0x17
        /*003a*/ 	.short	(.L_181 - .L_180)
.L_180:
        /*003c*/ 	.word	0x00000000
        /*0040*/ 	.short	0x0001
        /*0042*/ 	.short	0x0008
        /*0044*/ 	.byte	0x00, 0xf5, 0x21, 0x00


	//----- nvinfo : EIATTR_KPARAM_INFO
	.align		4
.L_181:
        /*0048*/ 	.byte	0x04, 0x17
        /*004a*/ 	.short	(.L_183 - .L_182)
.L_182:
        /*004c*/ 	.word	0x00000000
        /*0050*/ 	.short	0x0000
        /*0052*/ 	.short	0x0000
        /*0054*/ 	.byte	0x00, 0xf5, 0x21, 0x00


	//----- nvinfo : EIATTR_SPARSE_MMA_MASK
	.align		4
.L_183:
        /*0058*/ 	.byte	0x03, 0x50
        /*005a*/ 	.short	0x0000


	//----- nvinfo : EIATTR_MAXREG_COUNT
	.align		4
        /*005c*/ 	.byte	0x03, 0x1b
        /*005e*/ 	.short	0x00ff


	//----- nvinfo : EIATTR_MERCURY_ISA_VERSION
	.align		4
        /*0060*/ 	.byte	0x03, 0x5f
        /*0062*/ 	.short	0x0101


	//----- nvinfo : EIATTR_VRC_CTA_INIT_COUNT
	.align		4
        /*0064*/ 	.byte	0x02, 0x4a
	.zero		1
	.zero		1


	//----- nvinfo : EIATTR_EXIT_INSTR_OFFSETS
	.align		4
        /*0068*/ 	.byte	0x04, 0x1c
        /*006a*/ 	.short	(.L_185 - .L_184)


	//   ....[0]....
.L_184:
        /*006c*/ 	.word	0x00000100


	//   ....[1]....
        /*0070*/ 	.word	0x00000570


	//----- nvinfo : EIATTR_CBANK_PARAM_SIZE
	.align		4
.L_185:
        /*0074*/ 	.byte	0x03, 0x19
        /*0076*/ 	.short	0x0020


	//----- nvinfo : EIATTR_PARAM_CBANK
	.align		4
        /*0078*/ 	.byte	0x04, 0x0a
        /*007a*/ 	.short	(.L_187 - .L_186)
	.align		4
.L_186:
        /*007c*/ 	.word	index@(.nv.constant0._Z3Lx1PKfPfiiS1_)
        /*0080*/ 	.short	0x0380
        /*0082*/ 	.short	0x0020


	//----- nvinfo : EIATTR_SW_WAR
	.align		4
.L_187:
        /*0084*/ 	.byte	0x04, 0x36
        /*0086*/ 	.short	(.L_189 - .L_188)
.L_188:
        /*0088*/ 	.word	0x00000008
.L_189:


//--------------------- .nv.info._Z3Lz1PKfPfiiS1_ --------------------------
	.section	.nv.info._Z3Lz1PKfPfiiS1_,"",@"SHT_CUDA_INFO"
	.sectionflags	@""
	.align	4


	//----- nvinfo : EIATTR_CUDA_API_VERSION
	.align		4
        /*0000*/ 	.byte	0x04, 0x37
        /*0002*/ 	.short	(.L_191 - .L_190)
.L_190:
        /*0004*/ 	.word	0x00000082


	//----- nvinfo : EIATTR_KPARAM_INFO
	.align		4
.L_191:
        /*0008*/ 	.byte	0x04, 0x17
        /*000a*/ 	.short	(.L_193 - .L_192)
.L_192:
        /*000c*/ 	.word	0x00000000
        /*0010*/ 	.short	0x0004
        /*0012*/ 	.short	0x0018
        /*0014*/ 	.byte	0x00, 0xf5, 0x21, 0x00


	//----- nvinfo : EIATTR_KPARAM_INFO
	.align		4
.L_193:
        /*0018*/ 	.byte	0x04, 0x17
        /*001a*/ 	.short	(.L_195 - .L_194)
.L_194:
        /*001c*/ 	.word	0x00000000
        /*0020*/ 	.short	0x0003
        /*0022*/ 	.short	0x0014
        /*0024*/ 	.byte	0x00, 0xf0, 0x11, 0x00


	//----- nvinfo : EIATTR_KPARAM_INFO
	.align		4
.L_195:
        /*0028*/ 	.byte	0x04, 0x17
        /*002a*/ 	.short	(.L_197 - .L_196)
.L_196:
        /*002c*/ 	.word	0x00000000
        /*0030*/ 	.short	0x0002
        /*0032*/ 	.short	0x0010
        /*0034*/ 	.byte	0x00, 0xf0, 0x11, 0x00


	//----- nvinfo : EIATTR_KPARAM_INFO
	.align		4
.L_197:
        /*0038*/ 	.byte	0x04, 0x17
        /*003a*/ 	.short	(.L_199 - .L_198)
.L_198:
        /*003c*/ 	.word	0x00000000
        /*0040*/ 	.short	0x0001
        /*0042*/ 	.short	0x0008
        /*0044*/ 	.byte	0x00, 0xf5, 0x21, 0x00


	//----- nvinfo : EIATTR_KPARAM_INFO
	.align		4
.L_199:
        /*0048*/ 	.byte	0x04, 0x17
        /*004a*/ 	.short	(.L_201 - .L_200)
.L_200:
        /*004c*/ 	.word	0x00000000
        /*0050*/ 	.short	0x0000
        /*0052*/ 	.short	0x0000
        /*0054*/ 	.byte	0x00, 0xf5, 0x21, 0x00


	//----- nvinfo : EIATTR_SPARSE_MMA_MASK
	.align		4
.L_201:
        /*0058*/ 	.byte	0x03, 0x50
        /*005a*/ 	.short	0x0000


	//----- nvinfo : EIATTR_MAXREG_COUNT
	.align		4
        /*005c*/ 	.byte	0x03, 0x1b
        /*005e*/ 	.short	0x00ff


	//----- nvinfo : EIATTR_MERCURY_ISA_VERSION
	.align		4
        /*0060*/ 	.byte	0x03, 0x5f
        /*0062*/ 	.short	0x0101


	//----- nvinfo : EIATTR_VRC_CTA_INIT_COUNT
	.align		4
        /*0064*/ 	.byte	0x02, 0x4a
	.zero		1
	.zero		1


	//----- nvinfo : EIATTR_EXIT_INSTR_OFFSETS
	.align		4
        /*0068*/ 	.byte	0x04, 0x1c
        /*006a*/ 	.short	(.L_203 - .L_202)


	//   ....[0]....
.L_202:
        /*006c*/ 	.word	0x00000100


	//   ....[1]....
        /*0070*/ 	.word	0x00000370


	//----- nvinfo : EIATTR_CBANK_PARAM_SIZE
	.align		4
.L_203:
        /*0074*/ 	.byte	0x03, 0x19
        /*0076*/ 	.short	0x0020


	//----- nvinfo : EIATTR_PARAM_CBANK
	.align		4
        /*0078*/ 	.byte	0x04, 0x0a
        /*007a*/ 	.short	(.L_205 - .L_204)
	.align		4
.L_204:
        /*007c*/ 	.word	index@(.nv.constant0._Z3Lz1PKfPfiiS1_)
        /*0080*/ 	.short	0x0380
        /*0082*/ 	.short	0x0020


	//----- nvinfo : EIATTR_SW_WAR
	.align		4
.L_205:
        /*0084*/ 	.byte	0x04, 0x36
        /*0086*/ 	.short	(.L_207 - .L_206)
.L_206:
        /*0088*/ 	.word	0x00000008
.L_207:


//--------------------- .nv.info._Z3Lz2PKfPfiiS1_ --------------------------
	.section	.nv.info._Z3Lz2PKfPfiiS1_,"",@"SHT_CUDA_INFO"
	.sectionflags	@""
	.align	4


	//----- nvinfo : EIATTR_CUDA_API_VERSION
	.align		4
        /*0000*/ 	.byte	0x04, 0x37
        /*0002*/ 	.short	(.L_209 - .L_208)
.L_208:
        /*0004*/ 	.word	0x00000082


	//----- nvinfo : EIATTR_KPARAM_INFO
	.align		4
.L_209:
        /*0008*/ 	.byte	0x04, 0x17
        /*000a*/ 	.short	(.L_211 - .L_210)
.L_210:
        /*000c*/ 	.word	0x00000000
        /*0010*/ 	.short	0x0004
        /*0012*/ 	.short	0x0018
        /*0014*/ 	.byte	0x00, 0xf5, 0x21, 0x00


	//----- nvinfo : EIATTR_KPARAM_INFO
	.align		4
.L_211:
        /*0018*/ 	.byte	0x04, 0x17
        /*001a*/ 	.short	(.L_213 - .L_212)
.L_212:
        /*001c*/ 	.word	0x00000000
        /*0020*/ 	.short	0x0003
        /*0022*/ 	.short	0x0014
        /*0024*/ 	.byte	0x00, 0xf0, 0x11, 0x00


	//----- nvinfo : EIATTR_KPARAM_INFO
	.align		4
.L_213:
        /*0028*/ 	.byte	0x04, 0x17
        /*002a*/ 	.short	(.L_215 - .L_214)
.L_214:
        /*002c*/ 	.word	0x00000000
        /*0030*/ 	.short	0x0002
        /*0032*/ 	.short	0x0010
        /*0034*/ 	.byte	0x00, 0xf0, 0x11, 0x00


	//----- nvinfo : EIATTR_KPARAM_INFO
	.align		4
.L_215:
        /*0038*/ 	.byte	0x04, 0x17
        /*003a*/ 	.short	(.L_217 - .L_216)
.L_216:
        /*003c*/ 	.word	0x00000000
        /*0040*/ 	.short	0x0001
        /*0042*/ 	.short	0x0008
        /*0044*/ 	.byte	0x00, 0xf5, 0x21, 0x00


	//----- nvinfo : EIATTR_KPARAM_INFO
	.align		4
.L_217:
        /*0048*/ 	.byte	0x04, 0x17
        /*004a*/ 	.short	(.L_219 - .L_218)
.L_218:
        /*004c*/ 	.word	0x00000000
        /*0050*/ 	.short	0x0000
        /*0052*/ 	.short	0x0000
        /*0054*/ 	.byte	0x00, 0xf5, 0x21, 0x00


	//----- nvinfo : EIATTR_SPARSE_MMA_MASK
	.align		4
.L_219:
        /*0058*/ 	.byte	0x03, 0x50
        /*005a*/ 	.short	0x0000


	//----- nvinfo : EIATTR_MAXREG_COUNT
	.align		4
        /*005c*/ 	.byte	0x03, 0x1b
        /*005e*/ 	.short	0x00ff


	//----- nvinfo : EIATTR_MERCURY_ISA_VERSION
	.align		4
        /*0060*/ 	.byte	0x03, 0x5f
        /*0062*/ 	.short	0x0101


	//----- nvinfo : EIATTR_VRC_CTA_INIT_COUNT
	.align		4
        /*0064*/ 	.byte	0x02, 0x4a
	.zero		1
	.zero		1


	//----- nvinfo : EIATTR_EXIT_INSTR_OFFSETS
	.align		4
        /*0068*/ 	.byte	0x04, 0x1c
        /*006a*/ 	.short	(.L_221 - .L_220)


	//   ....[0]....
.L_220:
        /*006c*/ 	.word	0x00000100


	//   ....[1]....
        /*0070*/ 	.word	0x00000350


	//----- nvinfo : EIATTR_CBANK_PARAM_SIZE
	.align		4
.L_221:
        /*0074*/ 	.byte	0x03, 0x19
        /*0076*/ 	.short	0x0020


	//----- nvinfo : EIATTR_PARAM_CBANK
	.align		4
        /*0078*/ 	.byte	0x04, 0x0a
        /*007a*/ 	.short	(.L_223 - .L_222)
	.align		4
.L_222:
        /*007c*/ 	.word	index@(.nv.constant0._Z3Lz2PKfPfiiS1_)
        /*0080*/ 	.short	0x0380
        /*0082*/ 	.short	0x0020


	//----- nvinfo : EIATTR_SW_WAR
	.align		4
.L_223:
        /*0084*/ 	.byte	0x04, 0x36
        /*0086*/ 	.short	(.L_225 - .L_224)
.L_224:
        /*0088*/ 	.word	0x00000008
.L_225:


//--------------------- .nv.info._Z3Lx2PKfPfiiS1_ --------------------------
	.section	.nv.info._Z3Lx2PKfPfiiS1_,"",@"SHT_CUDA_INFO"
	.sectionflags	@""
	.align	4


	//----- nvinfo : EIATTR_CUDA_API_VERSION
	.align		4
        /*0000*/ 	.byte	0x04, 0x37
        /*0002*/ 	.short	(.L_227 - .L_226)
.L_226:
        /*0004*/ 	.word	0x00000082


	//----- nvinfo : EIATTR_KPARAM_INFO
	.align		4
.L_227:
        /*0008*/ 	.byte	0x04, 0x17
        /*000a*/ 	.short	(.L_229 - .L_228)
.L_228:
        /*000c*/ 	.word	0x00000000
        /*0010*/ 	.short	0x0004
        /*0012*/ 	.short	0x0018
        /*0014*/ 	.byte	0x00, 0xf5, 0x21, 0x00


	//----- nvinfo : EIATTR_KPARAM_INFO
	.align		4
.L_229:
        /*0018*/ 	.byte	0x04, 0x17
        /*001a*/ 	.short	(.L_231 - .L_230)
.L_230:
        /*001c*/ 	.word	0x00000000
        /*0020*/ 	.short	0x0003
        /*0022*/ 	.short	0x0014
        /*0024*/ 	.byte	0x00, 0xf0, 0x11, 0x00


	//----- nvinfo : EIATTR_KPARAM_INFO
	.align		4
.L_231:
        /*0028*/ 	.byte	0x04, 0x17
        /*002a*/ 	.short	(.L_233 - .L_232)
.L_232:
        /*002c*/ 	.word	0x00000000
        /*0030*/ 	.short	0x0002
        /*0032*/ 	.short	0x0010
        /*0034*/ 	.byte	0x00, 0xf0, 0x11, 0x00


	//----- nvinfo : EIATTR_KPARAM_INFO
	.align		4
.L_233:
        /*0038*/ 	.byte	0x04, 0x17
        /*003a*/ 	.short	(.L_235 - .L_234)
.L_234:
        /*003c*/ 	.word	0x00000000
        /*0040*/ 	.short	0x0001
        /*0042*/ 	.short	0x0008
        /*0044*/ 	.byte	0x00, 0xf5, 0x21, 0x00


	//----- nvinfo : EIATTR_KPARAM_INFO
	.align		4
.L_235:
        /*0048*/ 	.byte	0x04, 0x17
        /*004a*/ 	.short	(.L_237 - .L_236)
.L_236:
        /*004c*/ 	.word	0x00000000
        /*0050*/ 	.short	0x0000
        /*0052*/ 	.short	0x0000
        /*0054*/ 	.byte	0x00, 0xf5, 0x21, 0x00


	//----- nvinfo : EIATTR_SPARSE_MMA_MASK
	.align		4
.L_237:
        /*0058*/ 	.byte	0x03, 0x50
        /*005a*/ 	.short	0x0000


	//----- nvinfo : EIATTR_MAXREG_COUNT
	.align		4
        /*005c*/ 	.byte	0x03, 0x1b
        /*005e*/ 	.short	0x00ff


	//----- nvinfo : EIATTR_MERCURY_ISA_VERSION
	.align		4
        /*0060*/ 	.byte	0x03, 0x5f
        /*0062*/ 	.short	0x0101


	//----- nvinfo : EIATTR_VRC_CTA_INIT_COUNT
	.align		4
        /*0064*/ 	.byte	0x02, 0x4a
	.zero		1
	.zero		1


	//----- nvinfo : EIATTR_EXIT_INSTR_OFFSETS
	.align		4
        /*0068*/ 	.byte	0x04, 0x1c
        /*006a*/ 	.short	(.L_239 - .L_238)


	//   ....[0]....
.L_238:
        /*006c*/ 	.word	0x00000100


	//   ....[1]....
        /*0070*/ 	.word	0x000004d0


	//----- nvinfo : EIATTR_CBANK_PARAM_SIZE
	.align		4
.L_239:
        /*0074*/ 	.byte	0x03, 0x19
        /*0076*/ 	.short	0x0020


	//----- nvinfo : EIATTR_PARAM_CBANK
	.align		4
        /*0078*/ 	.byte	0x04, 0x0a
        /*007a*/ 	.short	(.L_241 - .L_240)
	.align		4
.L_240:
        /*007c*/ 	.word	index@(.nv.constant0._Z3Lx2PKfPfiiS1_)
        /*0080*/ 	.short	0x0380
        /*0082*/ 	.short	0x0020


	//----- nvinfo : EIATTR_SW_WAR
	.align		4
.L_241:
        /*0084*/ 	.byte	0x04, 0x36
        /*0086*/ 	.short	(.L_243 - .L_242)
.L_242:
        /*0088*/ 	.word	0x00000008
.L_243:


//--------------------- .nv.callgraph             --------------------------
	.section	.nv.callgraph,"",@"SHT_CUDA_CALLGRAPH"
	.align	4
	.sectionentsize	8
	.align		4
        /*0000*/ 	.word	0x00000000
	.align		4
        /*0004*/ 	.word	0xffffffff
	.align		4
        /*0008*/ 	.word	0x00000000
	.align		4
        /*000c*/ 	.word	0xfffffffe
	.align		4
        /*0010*/ 	.word	0x00000000
	.align		4
        /*0014*/ 	.word	0xfffffffd
	.align		4
        /*0018*/ 	.word	0x00000000
	.align		4
        /*001c*/ 	.word	0xfffffffc


//--------------------- .text._Z6rsgbfdPKfPfS1_iiS1_ --------------------------
	.section	.text._Z6rsgbfdPKfPfS1_iiS1_,"ax",@progbits
	.align	128
        .global         _Z6rsgbfdPKfPfS1_iiS1_
        .type           _Z6rsgbfdPKfPfS1_iiS1_,@function
        .size           _Z6rsgbfdPKfPfS1_iiS1_,(.L_x_10 - _Z6rsgbfdPKfPfS1_iiS1_)
        .other          _Z6rsgbfdPKfPfS1_iiS1_,@"STO_CUDA_ENTRY STV_DEFAULT"
_Z6rsgbfdPKfPfS1_iiS1_:
.text._Z6rsgbfdPKfPfS1_iiS1_:
[----:B------:R-:W-:Y:S01]  /*0000*/  LDC R1, c[0x0][0x37c] ;  /* 0x0000df00ff017b82 */ /* 0x000fe20000000800 */
[----:B------:R-:W0:Y:S07]  /*0010*/  S2R R33, SR_TID.X ;  /* 0x0000000000217919 */ /* 0x000e2e0000002100 */
[----:B------:R-:W1:Y:S01]  /*0020*/  LDC R2, c[0x0][0x364] ;  /* 0x0000d900ff027b82 */ /* 0x000e620000000800 */
[----:B------:R-:W1:Y:S07]  /*0030*/  S2R R5, SR_TID.Y ;  /* 0x0000000000057919 */ /* 0x000e6e0000002200 */
[----:B------:R-:W0:Y:S08]  /*0040*/  S2UR UR6, SR_CTAID.X ;  /* 0x00000000000679c3 */ /* 0x000e300000002500 */
[----:B------:R-:W0:Y:S08]  /*0050*/  LDC R0, c[0x0][0x360] ;  /* 0x0000d800ff007b82 */ /* 0x000e300000000800 */
[----:B------:R-:W2:Y:S08]  /*0060*/  LDC.64 R24, c[0x0][0x398] ;  /* 0x0000e600ff187b82 */ /* 0x000eb00000000a00 */
[----:B------:R-:W1:Y:S01]  /*0070*/  S2UR UR4, SR_CTAID.Y ;  /* 0x00000000000479c3 */ /* 0x000e620000002600 */
[----:B0-----:R-:W-:Y:S01]  /*0080*/  IMAD R0, R0, UR6, R33 ;  /* 0x0000000600007c24 */ /* 0x001fe2000f8e0221 */
[----:B--2---:R-:W-:-:S04]  /*0090*/  IADD3 R3, PT, PT, R24, -0x6, RZ ;  /* 0xfffffffa18037810 */ /* 0x004fc80007ffe0ff */
[----:B------:R-:W-:Y:S01]  /*00a0*/  ISETP.GE.AND P0, PT, R0, R3, PT ;  /* 0x000000030000720c */ /* 0x000fe20003f06270 */
[----:B-1----:R-:W-:-:S03]  /*00b0*/  IMAD R3, R2, UR4, R5 ;  /* 0x0000000402037c24 */ /* 0x002fc6000f8e0205 */
[----:B------:R-:W-:Y:S02]  /*00c0*/  ISETP.LT.OR P0, PT, R0, 0x6, P0 ;  /* 0x000000060000780c */ /* 0x000fe40000701670 */
[----:B------:R-:W-:Y:S02]  /*00d0*/  IADD3 R0, PT, PT, R25, -0x6, RZ ;  /* 0xfffffffa19007810 */ /* 0x000fe40007ffe0ff */
[----:B------:R-:W-:-:S04]  /*00e0*/  ISETP.LT.U32.OR P0, PT, R3, 0x6, P0 ;  /* 0x000000060300780c */ /* 0x000fc80000701470 */
[----:B------:R-:W-:-:S13]  /*00f0*/  ISETP.GE.OR P0, PT, R3, R0, P0 ;  /* 0x000000000300720c */ /* 0x000fda0000706670 */
[----:B------:R-:W-:Y:S05]  /*0100*/  @P0 EXIT ;  /* 0x000000000000094d */ /* 0x000fea0003800000 */
[----:B------:R-:W0:Y:S01]  /*0110*/  LDC R0, c[0x0][0x360] ;  /* 0x0000d800ff007b82 */ /* 0x000e220000000800 */
[----:B------:R-:W-:Y:S01]  /*0120*/  IMAD R6, R3, R24, -R24 ;  /* 0x0000001803067224 */ /* 0x000fe200078e0a18 */
[----:B------:R-:W1:Y:S04]  /*0130*/  LDCU.64 UR4, c[0x0][0x358] ;  /* 0x00006b00ff0477ac */ /* 0x000e680008000a00 */
[C---:B------:R-:W-:Y:S02]  /*0140*/  LEA R5, R24.reuse, R6, 0x1 ;  /* 0x0000000618057211 */ /* 0x040fe400078e08ff */
[----:B------:R-:W2:Y:S03]  /*0150*/  LDC.64 R26, c[0x0][0x380] ;  /* 0x0000e000ff1a7b82 */ /* 0x000ea60000000a00 */
[----:B------:R-:W-:-:S05]  /*0160*/  IMAD R7, R24, -0x3, R5 ;  /* 0xfffffffd18077824 */ /* 0x000fca00078e0205 */
[----:B------:R-:W3:Y:S01]  /*0170*/  LDC.64 R8, c[0x0][0x3a0] ;  /* 0x0000e800ff087b82 */ /* 0x000ee20000000a00 */
[----:B0-----:R-:W-:-:S04]  /*0180*/  IMAD R33, R0, UR6, R33 ;  /* 0x0000000600217c24 */ /* 0x001fc8000f8e0221 */
[----:B------:R-:W-:Y:S01]  /*0190*/  IMAD R25, R3, R24, R33 ;  /* 0x0000001803197224 */ /* 0x000fe200078e0221 */
[----:B------:R-:W-:-:S03]  /*01a0*/  IADD3 R5, PT, PT, R33, R7, RZ ;  /* 0x0000000721057210 */ /* 0x000fc60007ffe0ff */
[----:B--2---:R-:W-:-:S04]  /*01b0*/  IMAD.WIDE R2, R25, 0x4, R26 ;  /* 0x0000000419027825 */ /* 0x004fc800078e021a */
[----:B------:R-:W-:Y:S01]  /*01c0*/  IMAD.WIDE R4, R5, 0x4, R26 ;  /* 0x0000000405047825 */ /* 0x000fe200078e021a */
[C---:B------:R-:W-:Y:S01]  /*01d0*/  LEA R11, R24.reuse, R7, 0x2 ;  /* 0x00000007180b7211 */ /* 0x040fe200078e10ff */
[----:B-1----:R-:W2:Y:S02]  /*01e0*/  LDG.E R35, desc[UR4][R2.64+-0x4] ;  /* 0xfffffc0402237981 */ /* 0x002ea4000c1e1900 */
[C---:B------:R-:W-:Y:S02]  /*01f0*/  IMAD.WIDE R18, R24.reuse, 0x4, R2 ;  /* 0x0000000418127825 */ /* 0x040fe400078e0202 */
[----:B------:R-:W4:Y:S04]  /*0200*/  LDG.E R28, desc[UR4][R4.64+0x4] ;  /* 0x00000404041c7981 */ /* 0x000f28000c1e1900 */
[----:B------:R-:W4:Y:S04]  /*0210*/  LDG.E R29, desc[UR4][R18.64+-0x8] ;  /* 0xfffff804121d7981 */ /* 0x000f28000c1e1900 */
[----:B---3--:R-:W3:Y:S01]  /*0220*/  LDG.E R0, desc[UR4][R8.64+0x4] ;  /* 0x0000040408007981 */ /* 0x008ee2000c1e1900 */
[----:B------:R-:W-:Y:S01]  /*0230*/  IMAD R14, R24, -0x5, R11 ;  /* 0xfffffffb180e7824 */ /* 0x000fe200078e020b */
[----:B------:R-:W-:-:S02]  /*0240*/  IADD3 R7, PT, PT, R33, R6, RZ ;  /* 0x0000000621077210 */ /* 0x000fc40007ffe0ff */
[----:B------:R-:W5:Y:S02]  /*0250*/  LDG.E R22, desc[UR4][R8.64] ;  /* 0x0000000408167981 */ /* 0x000f64000c1e1900 */
[----:B------:R-:W-:Y:S01]  /*0260*/  IADD3 R13, PT, PT, R33, R14, RZ ;  /* 0x0000000e210d7210 */ /* 0x000fe20007ffe0ff */
[----:B------:R-:W-:Y:S01]  /*0270*/  IMAD.WIDE R6, R7, 0x4, R26 ;  /* 0x0000000407067825 */ /* 0x000fe200078e021a */
[----:B------:R-:W5:Y:S03]  /*0280*/  LDG.E R21, desc[UR4][R8.64+0x8] ;  /* 0x0000080408157981 */ /* 0x000f66000c1e1900 */
[C---:B------:R-:W-:Y:S01]  /*0290*/  IMAD.WIDE R10, R24.reuse, 0x4, R18 ;  /* 0x00000004180a7825 */ /* 0x040fe200078e0212 */
[----:B------:R-:W2:Y:S03]  /*02a0*/  LDG.E R32, desc[UR4][R6.64] ;  /* 0x0000000406207981 */ /* 0x000ea6000c1e1900 */
[----:B------:R-:W-:Y:S01]  /*02b0*/  IMAD.WIDE R12, R13, 0x4, R26 ;  /* 0x000000040d0c7825 */ /* 0x000fe200078e021a */
[----:B------:R-:W5:Y:S04]  /*02c0*/  LDG.E R23, desc[UR4][R10.64+-0xc] ;  /* 0xfffff4040a177981 */ /* 0x000f68000c1e1900 */
[----:B------:R-:W5:Y:S01]  /*02d0*/  LDG.E R20, desc[UR4][R12.64+0x8] ;  /* 0x000008040c147981 */ /* 0x000f62000c1e1900 */
[----:B------:R-:W-:-:S04]  /*02e0*/  IMAD R15, R24, 0x6, R14 ;  /* 0x00000006180f7824 */ /* 0x000fc800078e020e */
[----:B------:R-:W-:-:S05]  /*02f0*/  IMAD R30, R24, -0x7, R15 ;  /* 0xfffffff9181e7824 */ /* 0x000fca00078e020f */
[----:B------:R-:W-:Y:S01]  /*0300*/  IADD3 R17, PT, PT, R33, R30, RZ ;  /* 0x0000001e21117210 */ /* 0x000fe20007ffe0ff */
[----:B------:R-:W-:-:S04]  /*0310*/  IMAD.WIDE R14, R24, 0x4, R10 ;  /* 0x00000004180e7825 */ /* 0x000fc800078e020a */
[----:B------:R-:W-:-:S05]  /*0320*/  IMAD.WIDE R16, R17, 0x4, R26 ;  /* 0x0000000411107825 */ /* 0x000fca00078e021a */
[----:B------:R-:W5:Y:S01]  /*0330*/  LDG.E R31, desc[UR4][R16.64+0xc] ;  /* 0x00000c04101f7981 */ /* 0x000f62000c1e1900 */
[----:B----4-:R-:W-:-:S03]  /*0340*/  FADD R29, R29, -R28 ;  /* 0x8000001c1d1d7221 */ /* 0x010fc60000000000 */
[----:B------:R-:W4:Y:S01]  /*0350*/  LDG.E R28, desc[UR4][R14.64+-0x10] ;  /* 0xfffff0040e1c7981 */ /* 0x000f22000c1e1900 */
[----:B---3--:R-:W-:-:S03]  /*0360*/  FMUL R37, R0, R29 ;  /* 0x0000001d00257220 */ /* 0x008fc60000400000 */
[----:B------:R-:W3:Y:S01]  /*0370*/  LDG.E R29, desc[UR4][R8.64+0xc] ;  /* 0x00000c04081d7981 */ /* 0x000ee2000c1e1900 */
[----:B------:R-:W-:-:S05]  /*0380*/  LEA R30, R24, R30, 0x3 ;  /* 0x0000001e181e7211 */ /* 0x000fca00078e18ff */
[----:B------:R-:W-:Y:S02]  /*0390*/  IMAD R30, R24, -0x9, R30 ;  /* 0xfffffff7181e7824 */ /* 0x000fe400078e021e */
[----:B--2---:R-:W-:-:S04]  /*03a0*/  FADD R35, R35, -R32 ;  /* 0x8000002023237221 */ /* 0x004fc80000000000 */
[----:B-----5:R-:W-:Y:S01]  /*03b0*/  FFMA R0, R22, R35, R37 ;  /* 0x0000002316007223 */ /* 0x020fe20000000025 */
[----:B------:R-:W-:Y:S01]  /*03c0*/  FADD R20, R23, -R20 ;  /* 0x8000001417147221 */ /* 0x000fe20000000000 */
[----:B------:R-:W-:Y:S01]  /*03d0*/  IADD3 R23, PT, PT, R33, R30, RZ ;  /* 0x0000001e21177210 */ /* 0x000fe20007ffe0ff */
[C---:B------:R-:W-:Y:S02]  /*03e0*/  IMAD R35, R24.reuse, 0xa, R30 ;  /* 0x0000000a18237824 */ /* 0x040fe400078e021e */
[----:B------:R-:W-:Y:S01]  /*03f0*/  FFMA R0, R21, R20, R0 ;  /* 0x0000001415007223 */ /* 0x000fe20000000000 */
[----:B------:R-:W-:-:S04]  /*0400*/  IMAD.WIDE R20, R24, 0x4, R14 ;  /* 0x0000000418147825 */ /* 0x000fc800078e020e */
[----:B------:R-:W-:-:S04]  /*0410*/  IMAD.WIDE R22, R23, 0x4, R26 ;  /* 0x0000000417167825 */ /* 0x000fc800078e021a */
[----:B------:R-:W-:Y:S01]  /*0420*/  IMAD R30, R24, -0xb, R35 ;  /* 0xfffffff5181e7824 */ /* 0x000fe200078e0223 */
[----:B------:R-:W2:Y:S04]  /*0430*/  LDG.E R32, desc[UR4][R22.64+0x10] ;  /* 0x0000100416207981 */ /* 0x000ea8000c1e1900 */
[----:B------:R-:W2:Y:S01]  /*0440*/  LDG.E R35, desc[UR4][R20.64+-0x14] ;  /* 0xffffec0414237981 */ /* 0x000ea2000c1e1900 */
[----:B------:R-:W-:-:S03]  /*0450*/  IADD3 R37, PT, PT, R33, R30, RZ ;  /* 0x0000001e21257210 */ /* 0x000fc60007ffe0ff */
[----:B------:R-:W5:Y:S02]  /*0460*/  LDG.E R33, desc[UR4][R8.64+0x10] ;  /* 0x0000100408217981 */ /* 0x000f64000c1e1900 */
[----:B------:R-:W-:-:S04]  /*0470*/  IMAD.WIDE R26, R37, 0x4, R26 ;  /* 0x00000004251a7825 */ /* 0x000fc800078e021a */
[----:B----4-:R-:W-:Y:S01]  /*0480*/  FADD R28, R28, -R31 ;  /* 0x8000001f1c1c7221 */ /* 0x010fe20000000000 */
[----:B------:R-:W-:Y:S02]  /*0490*/  IMAD.WIDE R30, R24, 0x4, R20 ;  /* 0x00000004181e7825 */ /* 0x000fe400078e0214 */
[----:B------:R-:W4:Y:S02]  /*04a0*/  LDG.E R24, desc[UR4][R8.64+0x14] ;  /* 0x0000140408187981 */ /* 0x000f24000c1e1900 */
[----:B---3--:R-:W-:Y:S02]  /*04b0*/  FFMA R28, R29, R28, R0 ;  /* 0x0000001c1d1c7223 */ /* 0x008fe40000000000 */
[----:B------:R-:W3:Y:S04]  /*04c0*/  LDG.E R29, desc[UR4][R30.64+-0x18] ;  /* 0xffffe8041e1d7981 */ /* 0x000ee8000c1e1900 */
[----:B------:R-:W3:Y:S01]  /*04d0*/  LDG.E R0, desc[UR4][R26.64+0x14] ;  /* 0x000014041a007981 */ /* 0x000ee2000c1e1900 */
[----:B--2---:R-:W-:-:S04]  /*04e0*/  FADD R32, R35, -R32 ;  /* 0x8000002023207221 */ /* 0x004fc80000000000 */
[----:B-----5:R-:W-:Y:S02]  /*04f0*/  FFMA R35, R33, R32, R28 ;  /* 0x0000002021237223 */ /* 0x020fe4000000001c */
[----:B------:R-:W0:Y:S02]  /*0500*/  LDC.64 R32, c[0x0][0x388] ;  /* 0x0000e200ff207b82 */ /* 0x000e240000000a00 */
[----:B0-----:R-:W-:-:S04]  /*0510*/  IMAD.WIDE R32, R25, 0x4, R32 ;  /* 0x0000000419207825 */ /* 0x001fc800078e0220 */
[----:B---3--:R-:W-:-:S04]  /*0520*/  FADD R0, R29, -R0 ;  /* 0x800000001d007221 */ /* 0x008fc80000000000 */
[----:B----4-:R-:W-:-:S05]  /*0530*/  FFMA R35, R24, R0, R35 ;  /* 0x0000000018237223 */ /* 0x010fca0000000023 */
[----:B------:R0:W-:Y:S04]  /*0540*/  STG.E desc[UR4][R32.64], R35 ;  /* 0x0000002320007986 */ /* 0x0001e8000c101904 */
[----:B------:R-:W2:Y:S04]  /*0550*/  LDG.E R18, desc[UR4][R18.64+0x4] ;  /* 0x0000040412127981 */ /* 0x000ea8000c1e1900 */
[----:B------:R-:W2:Y:S04]  /*0560*/  LDG.E R5, desc[UR4][R4.64+-0x8] ;  /* 0xfffff80404057981 */ /* 0x000ea8000c1e1900 */
[----:B------:R1:W3:Y:S04]  /*0570*/  LDG.E R0, desc[UR4][R2.64] ;  /* 0x0000000402007981 */ /* 0x0002e8000c1e1900 */
[----:B------:R-:W3:Y:S04]  /*0580*/  LDG.E R7, desc[UR4][R6.64+-0x4] ;  /* 0xfffffc0406077981 */ /* 0x000ee8000c1e1900 */
[----:B------:R-:W4:Y:S01]  /*0590*/  LDG.E R24, desc[UR4][R8.64+0x4] ;  /* 0x0000040408187981 */ /* 0x000f22000c1e1900 */
[----:B-1----:R-:W1:Y:S03]  /*05a0*/  LDC.64 R2, c[0x0][0x390] ;  /* 0x0000e400ff027b82 */ /* 0x002e660000000a00 */
[----:B------:R-:W5:Y:S04]  /*05b0*/  LDG.E R10, desc[UR4][R10.64+0x8] ;  /* 0x000008040a0a7981 */ /* 0x000f68000c1e1900 */
[----:B------:R-:W5:Y:S04]  /*05c0*/  LDG.E R13, desc[UR4][R12.64+-0xc] ;  /* 0xfffff4040c0d7981 */ /* 0x000f68000c1e1900 */
[----:B------:R-:W5:Y:S04]  /*05d0*/  LDG.E R28, desc[UR4][R8.64] ;  /* 0x00000004081c7981 */ /* 0x000f68000c1e1900 */
[----:B------:R-:W5:Y:S04]  /*05e0*/  LDG.E R14, desc[UR4][R14.64+0xc] ;  /* 0x00000c040e0e7981 */ /* 0x000f68000c1e1900 */
[----:B------:R-:W5:Y:S04]  /*05f0*/  LDG.E R17, desc[UR4][R16.64+-0x10] ;  /* 0xfffff00410117981 */ /* 0x000f68000c1e1900 */
[----:B0-----:R-:W5:Y:S04]  /*0600*/  LDG.E R32, desc[UR4][R8.64+0x8] ;  /* 0x0000080408207981 */ /* 0x001f68000c1e1900 */
[----:B------:R-:W5:Y:S04]  /*0610*/  LDG.E R20, desc[UR4][R20.64+0x10] ;  /* 0x0000100414147981 */ /* 0x000f68000c1e1900 */
[----:B------:R-:W5:Y:S04]  /*0620*/  LDG.E R23, desc[UR4][R22.64+-0x14] ;  /* 0xffffec0416177981 */ /* 0x000f68000c1e1900 */
[----:B------:R-:W5:Y:S04]  /*0630*/  LDG.E R4, desc[UR4][R8.64+0xc] ;  /* 0x00000c0408047981 */ /* 0x000f68000c1e1900 */
[----:B------:R-:W5:Y:S04]  /*0640*/  LDG.E R30, desc[UR4][R30.64+0x14] ;  /* 0x000014041e1e7981 */ /* 0x000f68000c1e1900 */
[----:B------:R-:W5:Y:S04]  /*0650*/  LDG.E R27, desc[UR4][R26.64+-0x18] ;  /* 0xffffe8041a1b7981 */ /* 0x000f68000c1e1900 */
[----:B------:R-:W5:Y:S04]  /*0660*/  LDG.E R11, desc[UR4][R8.64+0x10] ;  /* 0x00001004080b7981 */ /* 0x000f68000c1e1900 */
[----:B------:R-:W5:Y:S01]  /*0670*/  LDG.E R19, desc[UR4][R8.64+0x14] ;  /* 0x0000140408137981 */ /* 0x000f62000c1e1900 */
[----:B-1----:R-:W-:-:S04]  /*0680*/  IMAD.WIDE R2, R25, 0x4, R2 ;  /* 0x0000000419027825 */ /* 0x002fc800078e0202 */
[----:B--2---:R-:W-:Y:S01]  /*0690*/  FADD R5, R18, -R5 ;  /* 0x8000000512057221 */ /* 0x004fe20000000000 */
[----:B---3--:R-:W-:-:S03]  /*06a0*/  FADD R7, R0, -R7 ;  /* 0x8000000700077221 */ /* 0x008fc60000000000 */
[----:B----4-:R-:W-:Y:S01]  /*06b0*/  FMUL R5, R24, R5 ;  /* 0x0000000518057220 */ /* 0x010fe20000400000 */
[----:B-----5:R-:W-:-:S03]  /*06c0*/  FADD R10, R10, -R13 ;  /* 0x8000000d0a0a7221 */ /* 0x020fc60000000000 */
[----:B------:R-:W-:Y:S01]  /*06d0*/  FFMA R5, R28, R7, R5 ;  /* 0x000000071c057223 */ /* 0x000fe20000000005 */
[----:B------:R-:W-:-:S03]  /*06e0*/  FADD R14, R14, -R17 ;  /* 0x800000110e0e7221 */ /* 0x000fc60000000000 */
[----:B------:R-:W-:Y:S01]  /*06f0*/  FFMA R5, R32, R10, R5 ;  /* 0x0000000a20057223 */ /* 0x000fe20000000005 */
[----:B------:R-:W-:-:S03]  /*0700*/  FADD R20, R20, -R23 ;  /* 0x8000001714147221 */ /* 0x000fc60000000000 */
[----:B------:R-:W-:Y:S01]  /*0710*/  FFMA R4, R4, R14, R5 ;  /* 0x0000000e04047223 */ /* 0x000fe20000000005 */
[----:B------:R-:W-:-:S03]  /*0720*/  FADD R27, R30, -R27 ;  /* 0x8000001b1e1b7221 */ /* 0x000fc60000000000 */
[----:B------:R-:W-:-:S04]  /*0730*/  FFMA R4, R11, R20, R4 ;  /* 0x000000140b047223 */ /* 0x000fc80000000004 */
[----:B------:R-:W-:-:S05]  /*0740*/  FFMA R19, R19, R27, R4 ;  /* 0x0000001b13137223 */ /* 0x000fca0000000004 */
[----:B------:R-:W-:Y:S01]  /*0750*/  STG.E desc[UR4][R2.64], R19 ;  /* 0x0000001302007986 */ /* 0x000fe2000c101904 */
[----:B------:R-:W-:Y:S05]  /*0760*/  EXIT ;  /* 0x000000000000794d */ /* 0x000fea0003800000 */
.L_x_0:
[----:B------:R-:W-:-:S00]  /*0770*/  BRA `(.L_x_0) ;  /* 0xfffffffc00fc7947 */ /* 0x000fc0000383ffff */
[----:B------:R-:W-:-:S00]  /*0780*/  NOP ;  /* 0x0000000000007918 */ /* 0x000fc00000000000 */
[----:B------:R-:W-:-:S00]  /*0790*/  NOP ;  /* 0x0000000000007918 */ /* 0x000fc00000000000 */
[----:B------:R-:W-:-:S00]  /*07a0*/  NOP ;  /* 0x0000000000007918 */ /* 0x000fc00000000000 */
[----:B------:R-:W-:-:S00]  /*07b0*/  NOP ;  /* 0x0000000000007918 */ /* 0x000fc00000000000 */
[----:B------:R-:W-:-:S00]  /*07c0*/  NOP ;  /* 0x0000000000007918 */ /* 0x000fc00000000000 */
[----:B------:R-:W-:-:S00]  /*07d0*/  NOP ;  /* 0x0000000000007918 */ /* 0x000fc00000000000 */
[----:B------:R-:W-:-:S00]  /*07e0*/  NOP ;  /* 0x0000000000007918 */ /* 0x000fc00000000000 */
[----:B------:R-:W-:-:S00]  /*07f0*/  NOP ;  /* 0x0000000000007918 */ /* 0x000fc00000000000 */
.L_x_10:


//--------------------- .text._Z6rsgffdPKfPfS1_iiS1_ --------------------------
	.section	.text._Z6rsgffdPKfPfS1_iiS1_,"ax",@progbits
	.align	128
        .global         _Z6rsgffdPKfPfS1_iiS1_
        .type           _Z6rsgffdPKfPfS1_iiS1_,@function
        .size           _Z6rsgffdPKfPfS1_iiS1_,(.L_x_11 - _Z6rsgffdPKfPfS1_iiS1_)
        .other          _Z6rsgffdPKfPfS1_iiS1_,@"STO_CUDA_ENTRY STV_DEFAULT"
_Z6rsgffdPKfPfS1_iiS1_:
.text._Z6rsgffdPKfPfS1_iiS1_:
        /* <DEDUP_REMOVED lines=18> */
[----:B------:R-:W-:Y:S01]  /*0120*/  IMAD R3, R3, R24, RZ ;  /* 0x0000001803037224 */ /* 0x000fe200078e02ff */
[----:B------:R-:W1:Y:S04]  /*0130*/  LDCU.64 UR4, c[0x0][0x358] ;  /* 0x00006b00ff0477ac */ /* 0x000e680008000a00 */
[----:B------:R-:W-:Y:S02]  /*0140*/  LEA R5, R24, R3, 0x1 ;  /* 0x0000000318057211 */ /* 0x000fe400078e08ff */
[----:B------:R-:W2:Y:S08]  /*0150*/  LDC.64 R26, c[0x0][0x380] ;  /* 0x0000e000ff1a7b82 */ /* 0x000eb00000000a00 */
[----:B------:R-:W3:Y:S01]  /*0160*/  LDC.64 R8, c[0x0][0x3a0] ;  /* 0x0000e800ff087b82 */ /* 0x000ee20000000a00 */
[----:B0-----:R-:W-:-:S02]  /*0170*/  IMAD R30, R30, UR6, R7 ;  /* 0x000000061e1e7c24 */ /* 0x001fc4000f8e0207 */
[----:B------:R-:W-:-:S03]  /*0180*/  IMAD R7, R24, -0x3, R5 ;  /* 0xfffffffd18077824 */ /* 0x000fc600078e0205 */
[C---:B------:R-:W-:Y:S02]  /*0190*/  IADD3 R25, PT, PT, R30.reuse, R3, RZ ;  /* 0x000000031e197210 */ /* 0x040fe40007ffe0ff */
[----:B------:R-:W-:Y:S02]  /*01a0*/  IADD3 R5, PT, PT, R30, R7, RZ ;  /* 0x000000071e057210 */ /* 0x000fe40007ffe0ff */
[----:B------:R-:W-:-:S03]  /*01b0*/  IADD3 R3, PT, PT, R25, R24, RZ ;  /* 0x0000001819037210 */ /* 0x000fc60007ffe0ff */
[----:B--2---:R-:W-:-:S04]  /*01c0*/  IMAD.WIDE R4, R5, 0x4, R26 ;  /* 0x0000000405047825 */ /* 0x004fc800078e021a */
[----:B------:R-:W-:Y:S01]  /*01d0*/  IMAD.WIDE R2, R3, 0x4, R26 ;  /* 0x0000000403027825 */ /* 0x000fe200078e021a */
[----:B-1----:R-:W2:Y:S04]  /*01e0*/  LDG.E R31, desc[UR4][R4.64+0x8] ;  /* 0x00000804041f7981 */ /* 0x002ea8000c1e1900 */
[----:B---3--:R-:W3:Y:S01]  /*01f0*/  LDG.E R29, desc[UR4][R8.64+0x4] ;  /* 0x00000404081d7981 */ /* 0x008ee2000c1e1900 */
[C---:B------:R-:W-:Y:S01]  /*0200*/  IMAD.WIDE R18, R24.reuse, 0x4, R2 ;  /* 0x0000000418127825 */ /* 0x040fe200078e0202 */
[C---:B------:R-:W-:Y:S02]  /*0210*/  LEA R11, R24.reuse, R7, 0x2 ;  /* 0x00000007180b7211 */ /* 0x040fe400078e10ff */
[----:B------:R-:W4:Y:S04]  /*0220*/  LDG.E R33, desc[UR4][R2.64] ;  /* 0x0000000402217981 */ /* 0x000f28000c1e1900 */
[----:B------:R-:W2:Y:S01]  /*0230*/  LDG.E R28, desc[UR4][R18.64+-0x4] ;  /* 0xfffffc04121c7981 */ /* 0x000ea2000c1e1900 */
[----:B------:R-:W-:-:S02]  /*0240*/  IMAD R15, R24, -0x5, R11 ;  /* 0xfffffffb180f7824 */ /* 0x000fc400078e020b */
[----:B------:R-:W-:Y:S01]  /*0250*/  IMAD.WIDE R6, R25, 0x4, R26 ;  /* 0x0000000419067825 */ /* 0x000fe200078e021a */
[----:B------:R-:W5:Y:S02]  /*0260*/  LDG.E R22, desc[UR4][R8.64] ;  /* 0x0000000408167981 */ /* 0x000f64000c1e1900 */
[----:B------:R-:W-:Y:S01]  /*0270*/  IADD3 R13, PT, PT, R30, R15, RZ ;  /* 0x0000000f1e0d7210 */ /* 0x000fe20007ffe0ff */
[C---:B------:R-:W-:Y:S01]  /*0280*/  IMAD.WIDE R10, R24.reuse, 0x4, R18 ;  /* 0x00000004180a7825 */ /* 0x040fe200078e0212 */
[----:B------:R-:W4:Y:S03]  /*0290*/  LDG.E R32, desc[UR4][R6.64+0x4] ;  /* 0x0000040406207981 */ /* 0x000f26000c1e1900 */
[----:B------:R-:W-:Y:S01]  /*02a0*/  IMAD.WIDE R12, R13, 0x4, R26 ;  /* 0x000000040d0c7825 */ /* 0x000fe200078e021a */
[----:B------:R-:W5:Y:S04]  /*02b0*/  LDG.E R21, desc[UR4][R10.64+-0x8] ;  /* 0xfffff8040a157981 */ /* 0x000f68000c1e1900 */
[----:B------:R-:W5:Y:S04]  /*02c0*/  LDG.E R0, desc[UR4][R12.64+0xc] ;  /* 0x00000c040c007981 */ /* 0x000f68000c1e1900 */
[----:B------:R-:W5:Y:S01]  /*02d0*/  LDG.E R20, desc[UR4][R8.64+0x8] ;  /* 0x0000080408147981 */ /* 0x000f62000c1e1900 */
[----:B------:R-:W-:-:S04]  /*02e0*/  IMAD R23, R24, 0x6, R15 ;  /* 0x0000000618177824 */ /* 0x000fc800078e020f */
[----:B------:R-:W-:-:S05]  /*02f0*/  IMAD R23, R24, -0x7, R23 ;  /* 0xfffffff918177824 */ /* 0x000fca00078e0217 */
[----:B------:R-:W-:Y:S01]  /*0300*/  IADD3 R17, PT, PT, R30, R23, RZ ;  /* 0x000000171e117210 */ /* 0x000fe20007ffe0ff */
[----:B------:R-:W-:-:S04]  /*0310*/  IMAD.WIDE R14, R24, 0x4, R10 ;  /* 0x00000004180e7825 */ /* 0x000fc800078e020a */
[----:B------:R-:W-:Y:S01]  /*0320*/  IMAD.WIDE R16, R17, 0x4, R26 ;  /* 0x0000000411107825 */ /* 0x000fe200078e021a */
[----:B------:R-:W-:-:S03]  /*0330*/  LEA R23, R24, R23, 0x3 ;  /* 0x0000001718177211 */ /* 0x000fc600078e18ff */
[----:B--2---:R-:W-:Y:S02]  /*0340*/  FADD R34, R28, -R31 ;  /* 0x8000001f1c227221 */ /* 0x004fe40000000000 */
[----:B------:R-:W2:Y:S04]  /*0350*/  LDG.E R28, desc[UR4][R14.64+-0xc] ;  /* 0xfffff4040e1c7981 */ /* 0x000ea8000c1e1900 */
[----:B------:R-:W2:Y:S01]  /*0360*/  LDG.E R31, desc[UR4][R16.64+0x10] ;  /* 0x00001004101f7981 */ /* 0x000ea2000c1e1900 */
[----:B---3--:R-:W-:-:S03]  /*0370*/  FMUL R35, R29, R34 ;  /* 0x000000221d237220 */ /* 0x008fc60000400000 */
[----:B------:R-:W3:Y:S01]  /*0380*/  LDG.E R29, desc[UR4][R8.64+0xc] ;  /* 0x00000c04081d7981 */ /* 0x000ee2000c1e1900 */
[----:B----4-:R-:W-:Y:S01]  /*0390*/  FADD R33, R33, -R32 ;  /* 0x8000002021217221 */ /* 0x010fe20000000000 */
[----:B------:R-:W-:-:S03]  /*03a0*/  IMAD R23, R24, -0x9, R23 ;  /* 0xfffffff718177824 */ /* 0x000fc600078e0217 */
[----:B-----5:R-:W-:Y:S01]  /*03b0*/  FFMA R33, R22, R33, R35 ;  /* 0x0000002116217223 */ /* 0x020fe20000000023 */
[----:B------:R-:W-:Y:S01]  /*03c0*/  FADD R0, R21, -R0 ;  /* 0x8000000015007221 */ /* 0x000fe20000000000 */
[----:B------:R-:W-:Y:S01]  /*03d0*/  IMAD R21, R24, 0xa, R23 ;  /* 0x0000000a18157824 */ /* 0x000fe200078e0217 */
[----:B------:R-:W-:Y:S02]  /*03e0*/  IADD3 R23, PT, PT, R30, R23, RZ ;  /* 0x000000171e177210 */ /* 0x000fe40007ffe0ff */
[----:B------:R-:W-:Y:S01]  /*03f0*/  FFMA R0, R20, R0, R33 ;  /* 0x0000000014007223 */ /* 0x000fe20000000021 */
[C---:B------:R-:W-:Y:S02]  /*0400*/  IMAD R33, R24.reuse, -0xb, R21 ;  /* 0xfffffff518217824 */ /* 0x040fe400078e0215 */
[----:B------:R-:W-:-:S04]  /*0410*/  IMAD.WIDE R20, R24, 0x4, R14 ;  /* 0x0000000418147825 */ /* 0x000fc800078e020e */
[----:B------:R-:W-:Y:S01]  /*0420*/  IMAD.WIDE R22, R23, 0x4, R26 ;  /* 0x0000000417167825 */ /* 0x000fe200078e021a */
[----:B------:R-:W4:Y:S04]  /*0430*/  LDG.E R35, desc[UR4][R20.64+-0x10] ;  /* 0xfffff00414237981 */ /* 0x000f28000c1e1900 */
[----:B------:R-:W4:Y:S01]  /*0440*/  LDG.E R32, desc[UR4][R22.64+0x14] ;  /* 0x0000140416207981 */ /* 0x000f22000c1e1900 */
[----:B------:R-:W-:-:S03]  /*0450*/  IADD3 R37, PT, PT, R30, R33, RZ ;  /* 0x000000211e257210 */ /* 0x000fc60007ffe0ff */
[----:B------:R-:W5:Y:S02]  /*0460*/  LDG.E R33, desc[UR4][R8.64+0x10] ;  /* 0x0000100408217981 */ /* 0x000f64000c1e1900 */
[----:B------:R-:W-:-:S04]  /*0470*/  IMAD.WIDE R26, R37, 0x4, R26 ;  /* 0x00000004251a7825 */ /* 0x000fc800078e021a */
[----:B--2---:R-:W-:Y:S01]  /*0480*/  FADD R28, R28, -R31 ;  /* 0x8000001f1c1c7221 */ /* 0x004fe20000000000 */
[----:B------:R-:W-:Y:S02]  /*0490*/  IMAD.WIDE R30, R24, 0x4, R20 ;  /* 0x00000004181e7825 */ /* 0x000fe400078e0214 */
[----:B------:R-:W2:Y:S02]  /*04a0*/  LDG.E R24, desc[UR4][R8.64+0x14] ;  /* 0x0000140408187981 */ /* 0x000ea4000c1e1900 */
[----:B---3--:R-:W-:Y:S02]  /*04b0*/  FFMA R28, R29, R28, R0 ;  /* 0x0000001c1d1c7223 */ /* 0x008fe40000000000 */
[----:B------:R-:W3:Y:S04]  /*04c0*/  LDG.E R29, desc[UR4][R30.64+-0x14] ;  /* 0xffffec041e1d7981 */ /* 0x000ee8000c1e1900 */
[----:B------:R-:W3:Y:S01]  /*04d0*/  LDG.E R0, desc[UR4][R26.64+0x18] ;  /* 0x000018041a007981 */ /* 0x000ee2000c1e1900 */
[----:B----4-:R-:W-:-:S04]  /*04e0*/  FADD R32, R35, -R32 ;  /* 0x8000002023207221 */ /* 0x010fc80000000000 */
[----:B-----5:R-:W-:Y:S02]  /*04f0*/  FFMA R35, R33, R32, R28 ;  /* 0x0000002021237223 */ /* 0x020fe4000000001c */
[----:B------:R-:W0:Y:S02]  /*0500*/  LDC.64 R32, c[0x0][0x388] ;  /* 0x0000e200ff207b82 */ /* 0x000e240000000a00 */
[----:B0-----:R-:W-:-:S04]  /*0510*/  IMAD.WIDE R32, R25, 0x4, R32 ;  /* 0x0000000419207825 */ /* 0x001fc800078e0220 */
[----:B---3--:R-:W-:-:S04]  /*0520*/  FADD R0, R29, -R0 ;  /* 0x800000001d007221 */ /* 0x008fc80000000000 */
[----:B--2---:R-:W-:-:S05]  /*0530*/  FFMA R35, R24, R0, R35 ;  /* 0x0000000018237223 */ /* 0x004fca0000000023 */
        /* <DEDUP_REMOVED lines=35> */
.L_x_1:
        /* <DEDUP_REMOVED lines=9> */
.L_x_11:


//--------------------- .text._Z4sfLzPKfPfiiS1_   --------------------------
	.section	.text._Z4sfLzPKfPfiiS1_,"ax",@progbits
	.align	128
        .global         _Z4sfLzPKfPfiiS1_
        .type           _Z4sfLzPKfPfiiS1_,@function
        .size           _Z4sfLzPKfPfiiS1_,(.L_x_12 - _Z4sfLzPKfPfiiS1_)
        .other          _Z4sfLzPKfPfiiS1_,@"STO_CUDA_ENTRY STV_DEFAULT"
_Z4sfLzPKfPfiiS1_:
.text._Z4sfLzPKfPfiiS1_:
[----:B------:R-:W-:Y:S01]  /*0000*/  LDC R1, c[0x0][0x37c] ;  /* 0x0000df00ff017b82 */ /* 0x000fe20000000800 */
[----:B------:R-:W0:Y:S07]  /*0010*/  S2R R3, SR_TID.X ;  /* 0x0000000000037919 */ /* 0x000e2e0000002100 */
[----:B------:R-:W1:Y:S01]  /*0020*/  LDC R9, c[0x0][0x364] ;  /* 0x0000d900ff097b82 */ /* 0x000e620000000800 */
[----:B------:R-:W2:Y:S01]  /*0030*/  LDCU.64 UR8, c[0x0][0x390] ;  /* 0x00007200ff0877ac */ /* 0x000ea20008000a00 */
[----:B------:R-:W1:Y:S06]  /*0040*/  S2R R2, SR_TID.Y ;  /* 0x0000000000027919 */ /* 0x000e6c0000002200 */
[----:B------:R-:W0:Y:S08]  /*0050*/  S2UR UR6, SR_CTAID.X ;  /* 0x00000000000679c3 */ /* 0x000e300000002500 */
[----:B------:R-:W0:Y:S01]  /*0060*/  LDC R0, c[0x0][0x360] ;  /* 0x0000d800ff007b82 */ /* 0x000e220000000800 */
[----:B--2---:R-:W-:-:S07]  /*0070*/  UIADD3 UR4, UPT, UPT, UR8, -0x6, URZ ;  /* 0xfffffffa08047890 */ /* 0x004fce000fffe0ff */
[----:B------:R-:W1:Y:S01]  /*0080*/  S2UR UR5, SR_CTAID.Y ;  /* 0x00000000000579c3 */ /* 0x000e620000002600 */
[----:B0-----:R-:W-:-:S05]  /*0090*/  IMAD R0, R0, UR6, R3 ;  /* 0x0000000600007c24 */ /* 0x001fca000f8e0203 */
[C---:B------:R-:W-:Y:S01]  /*00a0*/  ISETP.GE.AND P0, PT, R0.reuse, UR4, PT ;  /* 0x0000000400007c0c */ /* 0x040fe2000bf06270 */
[----:B------:R-:W-:Y:S01]  /*00b0*/  UIADD3 UR4, UPT, UPT, UR9, -0x6, URZ ;  /* 0xfffffffa09047890 */ /* 0x000fe2000fffe0ff */
[----:B-1----:R-:W-:Y:S02]  /*00c0*/  IMAD R9, R9, UR5, R2 ;  /* 0x0000000509097c24 */ /* 0x002fe4000f8e0202 */
[----:B------:R-:W-:-:S04]  /*00d0*/  ISETP.LT.OR P0, PT, R0, 0x6, P0 ;  /* 0x000000060000780c */ /* 0x000fc80000701670 */
[----:B------:R-:W-:-:S04]  /*00e0*/  ISETP.LT.U32.OR P0, PT, R9, 0x6, P0 ;  /* 0x000000060900780c */ /* 0x000fc80000701470 */
[----:B------:R-:W-:-:S13]  /*00f0*/  ISETP.GE.OR P0, PT, R9, UR4, P0 ;  /* 0x0000000409007c0c */ /* 0x000fda0008706670 */
[----:B------:R-:W-:Y:S05]  /*0100*/  @P0 EXIT ;  /* 0x000000000000094d */ /* 0x000fea0003800000 */
[----:B------:R-:W0:Y:S01]  /*0110*/  LDC.64 R6, c[0x0][0x380] ;  /* 0x0000e000ff067b82 */ /* 0x000e220000000a00 */
[----:B------:R-:W1:Y:S01]  /*0120*/  LDCU.64 UR4, c[0x0][0x358] ;  /* 0x00006b00ff0477ac */ /* 0x000e620008000a00 */
[----:B------:R-:W-:-:S06]  /*0130*/  IMAD R9, R9, UR8, R0 ;  /* 0x0000000809097c24 */ /* 0x000fcc000f8e0200 */
[----:B------:R-:W2:Y:S08]  /*0140*/  LDC.64 R2, c[0x0][0x398] ;  /* 0x0000e600ff027b82 */ /* 0x000eb00000000a00 */
[----:B------:R-:W3:Y:S01]  /*0150*/  LDC.64 R4, c[0x0][0x388] ;  /* 0x0000e200ff047b82 */ /* 0x000ee20000000a00 */
[----:B0-----:R-:W-:-:S05]  /*0160*/  IMAD.WIDE R6, R9, 0x4, R6 ;  /* 0x0000000409067825 */ /* 0x001fca00078e0206 */
[----:B-1----:R-:W4:Y:S04]  /*0170*/  LDG.E R22, desc[UR4][R6.64+0x4] ;  /* 0x0000040406167981 */ /* 0x002f28000c1e1900 */
[----:B------:R-:W4:Y:S04]  /*0180*/  LDG.E R23, desc[UR4][R6.64+-0x8] ;  /* 0xfffff80406177981 */ /* 0x000f28000c1e1900 */
[----:B------:R-:W5:Y:S04]  /*0190*/  LDG.E R19, desc[UR4][R6.64] ;  /* 0x0000000406137981 */ /* 0x000f68000c1e1900 */
[----:B------:R-:W5:Y:S04]  /*01a0*/  LDG.E R20, desc[UR4][R6.64+-0x4] ;  /* 0xfffffc0406147981 */ /* 0x000f68000c1e1900 */
[----:B--2---:R-:W2:Y:S04]  /*01b0*/  LDG.E R21, desc[UR4][R2.64+0x4] ;  /* 0x0000040402157981 */ /* 0x004ea8000c1e1900 */
[----:B------:R-:W2:Y:S04]  /*01c0*/  LDG.E R24, desc[UR4][R6.64+0x8] ;  /* 0x0000080406187981 */ /* 0x000ea8000c1e1900 */
        /* <DEDUP_REMOVED lines=11> */
[----:B------:R-:W2:Y:S01]  /*0280*/  LDG.E R15, desc[UR4][R2.64+0x14] ;  /* 0x00001404020f7981 */ /* 0x000ea2000c1e1900 */
[----:B---3--:R-:W-:-:S04]  /*0290*/  IMAD.WIDE R4, R9, 0x4, R4 ;  /* 0x0000000409047825 */ /* 0x008fc800078e0204 */
[----:B----4-:R-:W-:Y:S01]  /*02a0*/  FADD R22, R22, -R23 ;  /* 0x8000001716167221 */ /* 0x010fe20000000000 */
[----:B-----5:R-:W-:-:S03]  /*02b0*/  FADD R19, R19, -R20 ;  /* 0x8000001413137221 */ /* 0x020fc60000000000 */
[----:B--2---:R-:W-:Y:S01]  /*02c0*/  FMUL R21, R21, R22 ;  /* 0x0000001615157220 */ /* 0x004fe20000400000 */
[----:B------:R-:W-:-:S03]  /*02d0*/  FADD R24, R24, -R25 ;  /* 0x8000001918187221 */ /* 0x000fc60000000000 */
[----:B------:R-:W-:Y:S01]  /*02e0*/  FFMA R19, R18, R19, R21 ;  /* 0x0000001312137223 */ /* 0x000fe20000000015 */
[----:B------:R-:W-:-:S03]  /*02f0*/  FADD R11, R14, -R11 ;  /* 0x8000000b0e0b7221 */ /* 0x000fc60000000000 */
[----:B------:R-:W-:Y:S01]  /*0300*/  FFMA R19, R12, R24, R19 ;  /* 0x000000180c137223 */ /* 0x000fe20000000013 */
[----:B------:R-:W-:-:S03]  /*0310*/  FADD R0, R13, -R0 ;  /* 0x800000000d007221 */ /* 0x000fc60000000000 */
[----:B------:R-:W-:Y:S01]  /*0320*/  FFMA R11, R10, R11, R19 ;  /* 0x0000000b0a0b7223 */ /* 0x000fe20000000013 */
[----:B------:R-:W-:-:S03]  /*0330*/  FADD R8, R8, R17 ;  /* 0x0000001108087221 */ /* 0x000fc60000000000 */
[----:B------:R-:W-:-:S04]  /*0340*/  FFMA R0, R16, R0, R11 ;  /* 0x0000000010007223 */ /* 0x000fc8000000000b */
[----:B------:R-:W-:-:S05]  /*0350*/  FFMA R15, R15, R8, R0 ;  /* 0x000000080f0f7223 */ /* 0x000fca0000000000 */
[----:B------:R-:W-:Y:S01]  /*0360*/  STG.E desc[UR4][R4.64], R15 ;  /* 0x0000000f04007986 */ /* 0x000fe2000c101904 */
[----:B------:R-:W-:Y:S05]  /*0370*/  EXIT ;  /* 0x000000000000794d */ /* 0x000fea0003800000 */
.L_x_2:
        /* <DEDUP_REMOVED lines=16> */
.L_x_12:


//--------------------- .text._Z4sbLzPKfPfiiS1_   --------------------------
	.section	.text._Z4sbLzPKfPfiiS1_,"ax",@progbits
	.align	128
        .global         _Z4sbLzPKfPfiiS1_
        .type           _Z4sbLzPKfPfiiS1_,@function
        .size           _Z4sbLzPKfPfiiS1_,(.L_x_13 - _Z4sbLzPKfPfiiS1_)
        .other          _Z4sbLzPKfPfiiS1_,@"STO_CUDA_ENTRY STV_DEFAULT"
_Z4sbLzPKfPfiiS1_:
.text._Z4sbLzPKfPfiiS1_:
        /* <DEDUP_REMOVED lines=56> */
.L_x_3:
        /* <DEDUP_REMOVED lines=16> */
.L_x_13:


//--------------------- .text._Z4sfLxPKfPfiiS1_   --------------------------
	.section	.text._Z4sfLxPKfPfiiS1_,"ax",@progbits
	.align	128
        .global         _Z4sfLxPKfPfiiS1_
        .type           _Z4sfLxPKfPfiiS1_,@function
        .size           _Z4sfLxPKfPfiiS1_,(.L_x_14 - _Z4sfLxPKfPfiiS1_)
        .other          _Z4sfLxPKfPfiiS1_,@"STO_CUDA_ENTRY STV_DEFAULT"
_Z4sfLxPKfPfiiS1_:
.text._Z4sfLxPKfPfiiS1_:
        /* <DEDUP_REMOVED lines=10> */
[----:B------:R-:W-:Y:S02]  /*00a0*/  ISETP.GE.AND P0, PT, R25, R0, PT ;  /* 0x000000001900720c */ /* 0x000fe40003f06270 */
[----:B------:R-:W-:Y:S01]  /*00b0*/  IADD3 R0, PT, PT, R7, -0x6, RZ ;  /* 0xfffffffa07007810 */ /* 0x000fe20007ffe0ff */
[----:B-1----:R-:W-:Y:S01]  /*00c0*/  IMAD R17, R17, UR4, R2 ;  /* 0x0000000411117c24 */ /* 0x002fe2000f8e0202 */
[----:B------:R-:W-:-:S04]  /*00d0*/  ISETP.LT.OR P0, PT, R25, 0x6, P0 ;  /* 0x000000061900780c */ /* 0x000fc80000701670 */
[----:B------:R-:W-:-:S04]  /*00e0*/  ISETP.LT.U32.OR P0, PT, R17, 0x6, P0 ;  /* 0x000000061100780c */ /* 0x000fc80000701470 */
[----:B------:R-:W-:-:S13]  /*00f0*/  ISETP.GE.OR P0, PT, R17, R0, P0 ;  /* 0x000000001100720c */ /* 0x000fda0000706670 */
[----:B------:R-:W-:Y:S05]  /*0100*/  @P0 EXIT ;  /* 0x000000000000094d */ /* 0x000fea0003800000 */
[CC--:B------:R-:W-:Y:S01]  /*0110*/  IMAD R7, R17.reuse, R6.reuse, -R6 ;  /* 0x0000000611077224 */ /* 0x0c0fe200078e0a06 */
[----:B------:R-:W0:Y:S01]  /*0120*/  LDC.64 R4, c[0x0][0x380] ;  /* 0x0000e000ff047b82 */ /* 0x000e220000000a00 */
[----:B------:R-:W-:Y:S01]  /*0130*/  IMAD R17, R17, R6, R25 ;  /* 0x0000000611117224 */ /* 0x000fe200078e0219 */
[----:B------:R-:W1:Y:S02]  /*0140*/  LDCU.64 UR4, c[0x0][0x358] ;  /* 0x00006b00ff0477ac */ /* 0x000e640008000a00 */
[-C--:B------:R-:W-:Y:S02]  /*0150*/  LEA R3, R6, R7.reuse, 0x1 ;  /* 0x0000000706037211 */ /* 0x080fe400078e08ff */
[----:B------:R-:W-:-:S03]  /*0160*/  IADD3 R21, PT, PT, R25, R7, RZ ;  /* 0x0000000719157210 */ /* 0x000fc60007ffe0ff */
[----:B------:R-:W-:-:S05]  /*0170*/  IMAD R8, R6, -0x3, R3 ;  /* 0xfffffffd06087824 */ /* 0x000fca00078e0203 */
[-C--:B------:R-:W-:Y:S02]  /*0180*/  LEA R3, R6, R8.reuse, 0x2 ;  /* 0x0000000806037211 */ /* 0x080fe400078e10ff */
[----:B------:R-:W-:-:S03]  /*0190*/  IADD3 R13, PT, PT, R25, R8, RZ ;  /* 0x00000008190d7210 */ /* 0x000fc60007ffe0ff */
[C---:B------:R-:W-:Y:S02]  /*01a0*/  IMAD R0, R6.reuse, -0x5, R3 ;  /* 0xfffffffb06007824 */ /* 0x040fe400078e0203 */
[----:B------:R-:W2:Y:S02]  /*01b0*/  LDC.64 R2, c[0x0][0x398] ;  /* 0x0000e600ff027b82 */ /* 0x000ea40000000a00 */
[----:B------:R-:W-:Y:S02]  /*01c0*/  IMAD R9, R6, 0x6, R0 ;  /* 0x0000000606097824 */ /* 0x000fe400078e0200 */
[----:B0-----:R-:W-:-:S04]  /*01d0*/  IMAD.WIDE R14, R17, 0x4, R4 ;  /* 0x00000004110e7825 */ /* 0x001fc800078e0204 */
[C---:B------:R-:W-:Y:S02]  /*01e0*/  IMAD R7, R6.reuse, -0x7, R9 ;  /* 0xfffffff906077824 */ /* 0x040fe400078e0209 */
[----:B------:R-:W-:Y:S01]  /*01f0*/  IMAD.WIDE R12, R13, 0x4, R4 ;  /* 0x000000040d0c7825 */ /* 0x000fe200078e0204 */
[----:B------:R-:W-:Y:S01]  /*0200*/  IADD3 R29, PT, PT, R25, R0, RZ ;  /* 0x00000000191d7210 */ /* 0x000fe20007ffe0ff */
[----:B-1----:R0:W3:Y:S01]  /*0210*/  LDG.E R23, desc[UR4][R14.64] ;  /* 0x000000040e177981 */ /* 0x0020e2000c1e1900 */
[C---:B------:R-:W-:Y:S01]  /*0220*/  LEA R11, R6.reuse, R7, 0x3 ;  /* 0x00000007060b7211 */ /* 0x040fe200078e18ff */
[C---:B------:R-:W-:Y:S02]  /*0230*/  IMAD.WIDE R8, R6.reuse, 0x4, R14 ;  /* 0x0000000406087825 */ /* 0x040fe400078e020e */
[----:B------:R-:W4:Y:S02]  /*0240*/  LDG.E R0, desc[UR4][R12.64] ;  /* 0x000000040c007981 */ /* 0x000f24000c1e1900 */
[----:B------:R-:W-:-:S02]  /*0250*/  IMAD R18, R6, -0x9, R11 ;  /* 0xfffffff706127824 */ /* 0x000fc400078e020b */
[C---:B------:R-:W-:Y:S01]  /*0260*/  IMAD.WIDE R10, R6.reuse, 0x4, R8 ;  /* 0x00000004060a7825 */ /* 0x040fe200078e0208 */
[----:B------:R1:W4:Y:S03]  /*0270*/  LDG.E R19, desc[UR4][R8.64] ;  /* 0x0000000408137981 */ /* 0x000326000c1e1900 */
[----:B------:R-:W-:Y:S01]  /*0280*/  IMAD R27, R6, 0xa, R18 ;  /* 0x0000000a061b7824 */ /* 0x000fe200078e0212 */
[----:B--2---:R-:W2:Y:S01]  /*0290*/  LDG.E R22, desc[UR4][R2.64+0x4] ;  /* 0x0000040402167981 */ /* 0x004ea2000c1e1900 */
[----:B------:R-:W-:-:S04]  /*02a0*/  IMAD.WIDE R20, R21, 0x4, R4 ;  /* 0x0000000415147825 */ /* 0x000fc800078e0204 */
[C---:B------:R-:W-:Y:S01]  /*02b0*/  IMAD R24, R6.reuse, -0xb, R27 ;  /* 0xfffffff506187824 */ /* 0x040fe200078e021b */
[C---:B------:R-:W-:Y:S01]  /*02c0*/  IADD3 R27, PT, PT, R25.reuse, R7, RZ ;  /* 0x00000007191b7210 */ /* 0x040fe20007ffe0ff */
[----:B0-----:R-:W-:Y:S01]  /*02d0*/  IMAD.WIDE R14, R6, 0x4, R10 ;  /* 0x00000004060e7825 */ /* 0x001fe200078e020a */
[----:B------:R-:W3:Y:S01]  /*02e0*/  LDG.E R16, desc[UR4][R20.64] ;  /* 0x0000000414107981 */ /* 0x000ee2000c1e1900 */
[----:B------:R-:W-:Y:S02]  /*02f0*/  IADD3 R7, PT, PT, R25, R18, RZ ;  /* 0x0000001219077210 */ /* 0x000fe40007ffe0ff */
[--C-:B------:R-:W-:Y:S01]  /*0300*/  IMAD.WIDE R28, R29, 0x4, R4.reuse ;  /* 0x000000041d1c7825 */ /* 0x100fe200078e0204 */
[----:B------:R-:W-:Y:S02]  /*0310*/  IADD3 R25, PT, PT, R25, R24, RZ ;  /* 0x0000001819197210 */ /* 0x000fe40007ffe0ff */
[----:B------:R-:W5:Y:S01]  /*0320*/  LDG.E R24, desc[UR4][R2.64+0x8] ;  /* 0x0000080402187981 */ /* 0x000f62000c1e1900 */
[----:B-1----:R-:W-:-:S03]  /*0330*/  IMAD.WIDE R8, R27, 0x4, R4 ;  /* 0x000000041b087825 */ /* 0x002fc600078e0204 */
[----:B------:R0:W5:Y:S01]  /*0340*/  LDG.E R21, desc[UR4][R10.64] ;  /* 0x000000040a157981 */ /* 0x000162000c1e1900 */
[----:B------:R-:W-:-:S03]  /*0350*/  IMAD.WIDE R12, R7, 0x4, R4 ;  /* 0x00000004070c7825 */ /* 0x000fc600078e0204 */
[----:B------:R-:W5:Y:S04]  /*0360*/  LDG.E R18, desc[UR4][R28.64] ;  /* 0x000000041c127981 */ /* 0x000f68000c1e1900 */
[----:B------:R-:W5:Y:S01]  /*0370*/  LDG.E R20, desc[UR4][R2.64] ;  /* 0x0000000402147981 */ /* 0x000f62000c1e1900 */
[----:B0-----:R-:W-:-:S03]  /*0380*/  IMAD.WIDE R10, R6, 0x4, R14 ;  /* 0x00000004060a7825 */ /* 0x001fc600078e020e */
[----:B------:R-:W5:Y:S01]  /*0390*/  LDG.E R14, desc[UR4][R14.64] ;  /* 0x000000040e0e7981 */ /* 0x000f62000c1e1900 */
[----:B------:R-:W-:-:S03]  /*03a0*/  IMAD.WIDE R4, R25, 0x4, R4 ;  /* 0x0000000419047825 */ /* 0x000fc600078e0204 */
[----:B------:R-:W5:Y:S01]  /*03b0*/  LDG.E R9, desc[UR4][R8.64] ;  /* 0x0000000408097981 */ /* 0x000f62000c1e1900 */
[----:B------:R-:W-:-:S03]  /*03c0*/  IMAD.WIDE R6, R6, 0x4, R10 ;  /* 0x0000000406067825 */ /* 0x000fc600078e020a */
[----:B------:R0:W5:Y:S04]  /*03d0*/  LDG.E R26, desc[UR4][R10.64] ;  /* 0x000000040a1a7981 */ /* 0x000168000c1e1900 */
[----:B------:R-:W5:Y:S04]  /*03e0*/  LDG.E R13, desc[UR4][R12.64] ;  /* 0x000000040c0d7981 */ /* 0x000f68000c1e1900 */
[----:B------:R-:W5:Y:S01]  /*03f0*/  LDG.E R27, desc[UR4][R2.64+0xc] ;  /* 0x00000c04021b7981 */ /* 0x000f62000c1e1900 */
[----:B0-----:R-:W0:Y:S03]  /*0400*/  LDC.64 R10, c[0x0][0x388] ;  /* 0x0000e200ff0a7b82 */ /* 0x001e260000000a00 */
[----:B------:R-:W5:Y:S04]  /*0410*/  LDG.E R6, desc[UR4][R6.64] ;  /* 0x0000000406067981 */ /* 0x000f68000c1e1900 */
[----:B------:R-:W5:Y:S04]  /*0420*/  LDG.E R25, desc[UR4][R2.64+0x10] ;  /* 0x0000100402197981 */ /* 0x000f68000c1e1900 */
[----:B------:R-:W5:Y:S04]  /*0430*/  LDG.E R5, desc[UR4][R4.64] ;  /* 0x0000000404057981 */ /* 0x000f68000c1e1900 */
[----:B------:R-:W5:Y:S01]  /*0440*/  LDG.E R15, desc[UR4][R2.64+0x14] ;  /* 0x00001404020f7981 */ /* 0x000f62000c1e1900 */
[----:B0-----:R-:W-:-:S04]  /*0450*/  IMAD.WIDE R10, R17, 0x4, R10 ;  /* 0x00000004110a7825 */ /* 0x001fc800078e020a */
[----:B----4-:R-:W-:-:S04]  /*0460*/  FADD R19, R19, -R0 ;  /* 0x8000000013137221 */ /* 0x010fc80000000000 */
[----:B--2---:R-:W-:Y:S01]  /*0470*/  FMUL R19, R22, R19 ;  /* 0x0000001316137220 */ /* 0x004fe20000400000 */
[----:B---3--:R-:W-:Y:S01]  /*0480*/  FADD R23, R23, -R16 ;  /* 0x8000001017177221 */ /* 0x008fe20000000000 */
[----:B-----5:R-:W-:-:S03]  /*0490*/  FADD R18, R21, -R18 ;  /* 0x8000001215127221 */ /* 0x020fc60000000000 */
[----:B------:R-:W-:-:S04]  /*04a0*/  FFMA R19, R20, R23, R19 ;  /* 0x0000001714137223 */ /* 0x000fc80000000013 */
[----:B------:R-:W-:Y:S01]  /*04b0*/  FFMA R18, R24, R18, R19 ;  /* 0x0000001218127223 */ /* 0x000fe20000000013 */
[----:B------:R-:W-:Y:S01]  /*04c0*/  FADD R9, R14, -R9 ;  /* 0x800000090e097221 */ /* 0x000fe20000000000 */
[----:B------:R-:W-:-:S03]  /*04d0*/  FADD R13, R26, -R13 ;  /* 0x8000000d1a0d7221 */ /* 0x000fc60000000000 */
[----:B------:R-:W-:-:S04]  /*04e0*/  FFMA R18, R27, R9, R18 ;  /* 0x000000091b127223 */ /* 0x000fc80000000012 */
[----:B------:R-:W-:Y:S01]  /*04f0*/  FFMA R18, R25, R13, R18 ;  /* 0x0000000d19127223 */ /* 0x000fe20000000012 */
[----:B------:R-:W-:-:S04]  /*0500*/  FADD R5, R6, R5 ;  /* 0x0000000506057221 */ /* 0x000fc80000000000 */
[----:B------:R-:W-:-:S05]  /*0510*/  FFMA R5, R15, R5, R18 ;  /* 0x000000050f057223 */ /* 0x000fca0000000012 */
[----:B------:R-:W-:Y:S01]  /*0520*/  STG.E desc[UR4][R10.64], R5 ;  /* 0x000000050a007986 */ /* 0x000fe2000c101904 */
[----:B------:R-:W-:Y:S05]  /*0530*/  EXIT ;  /* 0x000000000000794d */ /* 0x000fea0003800000 */
.L_x_4:
        /* <DEDUP_REMOVED lines=12> */
.L_x_14:


//--------------------- .text._Z4sbLxPKfPfiiS1_   --------------------------
	.section	.text._Z4sbLxPKfPfiiS1_,"ax",@progbits
	.align	128
        .global         _Z4sbLxPKfPfiiS1_
        .type           _Z4sbLxPKfPfiiS1_,@function
        .size           _Z4sbLxPKfPfiiS1_,(.L_x_15 - _Z4sbLxPKfPfiiS1_)
        .other          _Z4sbLxPKfPfiiS1_,@"STO_CUDA_ENTRY STV_DEFAULT"
_Z4sbLxPKfPfiiS1_:
.text._Z4sbLxPKfPfiiS1_:
        /* <DEDUP_REMOVED lines=17> */
[-C--:B------:R-:W-:Y:S01]  /*0110*/  IMAD R3, R3, R6.reuse, RZ ;  /* 0x0000000603037224 */ /* 0x080fe200078e02ff */
[----:B------:R-:W0:Y:S01]  /*0120*/  LDC.64 R4, c[0x0][0x380] ;  /* 0x0000e000ff047b82 */ /* 0x000e220000000a00 */
[----:B------:R-:W1:Y:S03]  /*0130*/  LDCU.64 UR4, c[0x0][0x358] ;  /* 0x00006b00ff0477ac */ /* 0x000e660008000a00 */
[CC--:B------:R-:W-:Y:S02]  /*0140*/  LEA R7, R6.reuse, R3.reuse, 0x1 ;  /* 0x0000000306077211 */ /* 0x0c0fe400078e08ff */
[----:B------:R-:W-:Y:S02]  /*0150*/  IADD3 R17, PT, PT, R25, R3, RZ ;  /* 0x0000000319117210 */ /* 0x000fe40007ffe0ff */
[----:B------:R-:W2:Y:S01]  /*0160*/  LDC.64 R2, c[0x0][0x398] ;  /* 0x0000e600ff027b82 */ /* 0x000ea20000000a00 */
[----:B------:R-:W-:Y:S01]  /*0170*/  IMAD R0, R6, -0x3, R7 ;  /* 0xfffffffd06007824 */ /* 0x000fe200078e0207 */
[----:B------:R-:W-:-:S04]  /*0180*/  IADD3 R13, PT, PT, R17, R6, RZ ;  /* 0x00000006110d7210 */ /* 0x000fc80007ffe0ff */
[-C--:B------:R-:W-:Y:S02]  /*0190*/  LEA R7, R6, R0.reuse, 0x2 ;  /* 0x0000000006077211 */ /* 0x080fe400078e10ff */
[----:B------:R-:W-:-:S03]  /*01a0*/  IADD3 R27, PT, PT, R25, R0, RZ ;  /* 0x00000000191b7210 */ /* 0x000fc60007ffe0ff */
[----:B------:R-:W-:-:S04]  /*01b0*/  IMAD R10, R6, -0x5, R7 ;  /* 0xfffffffb060a7824 */ /* 0x000fc800078e0207 */
[----:B------:R-:W-:Y:S02]  /*01c0*/  IMAD R7, R6, 0x6, R10 ;  /* 0x0000000606077824 */ /* 0x000fe400078e020a */
[----:B0-----:R-:W-:-:S04]  /*01d0*/  IMAD.WIDE R12, R13, 0x4, R4 ;  /* 0x000000040d0c7825 */ /* 0x001fc800078e0204 */
[C---:B------:R-:W-:Y:S01]  /*01e0*/  IMAD R7, R6.reuse, -0x7, R7 ;  /* 0xfffffff906077824 */ /* 0x040fe200078e0207 */
[----:B------:R-:W-:Y:S01]  /*01f0*/  IADD3 R29, PT, PT, R25, R10, RZ ;  /* 0x0000000a191d7210 */ /* 0x000fe20007ffe0ff */
[C---:B------:R-:W-:Y:S01]  /*0200*/  IMAD.WIDE R8, R6.reuse, 0x4, R12 ;  /* 0x0000000406087825 */ /* 0x040fe200078e020c */
[----:B-1----:R0:W3:Y:S02]  /*0210*/  LDG.E R23, desc[UR4][R12.64] ;  /* 0x000000040c177981 */ /* 0x0020e4000c1e1900 */
[C---:B------:R-:W-:Y:S01]  /*0220*/  LEA R11, R6.reuse, R7, 0x3 ;  /* 0x00000007060b7211 */ /* 0x040fe200078e18ff */
[----:B------:R-:W-:Y:S01]  /*0230*/  IMAD.WIDE R26, R27, 0x4, R4 ;  /* 0x000000041b1a7825 */ /* 0x000fe200078e0204 */
[----:B------:R1:W4:Y:S03]  /*0240*/  LDG.E R19, desc[UR4][R8.64] ;  /* 0x0000000408137981 */ /* 0x000326000c1e1900 */
[----:B------:R-:W-:Y:S01]  /*0250*/  IMAD R18, R6, -0x9, R11 ;  /* 0xfffffff706127824 */ /* 0x000fe200078e020b */
[----:B------:R-:W4:Y:S01]  /*0260*/  LDG.E R0, desc[UR4][R26.64] ;  /* 0x000000041a007981 */ /* 0x000f22000c1e1900 */
[----:B------:R-:W-:-:S03]  /*0270*/  IMAD.WIDE R14, R17, 0x4, R4 ;  /* 0x00000004110e7825 */ /* 0x000fc600078e0204 */
[----:B--2---:R-:W2:Y:S01]  /*0280*/  LDG.E R22, desc[UR4][R2.64+0x4] ;  /* 0x0000040402167981 */ /* 0x004ea2000c1e1900 */
[C---:B------:R-:W-:Y:S01]  /*0290*/  IMAD.WIDE R10, R6.reuse, 0x4, R8 ;  /* 0x00000004060a7825 */ /* 0x040fe200078e0208 */
[----:B------:R-:W-:Y:S02]  /*02a0*/  IADD3 R7, PT, PT, R25, R7, RZ ;  /* 0x0000000719077210 */ /* 0x000fe40007ffe0ff */
[----:B------:R5:W3:Y:S01]  /*02b0*/  LDG.E R16, desc[UR4][R14.64] ;  /* 0x000000040e107981 */ /* 0x000ae2000c1e1900 */
[C---:B------:R-:W-:Y:S02]  /*02c0*/  IMAD R21, R6.reuse, 0xa, R18 ;  /* 0x0000000a06157824 */ /* 0x040fe400078e0212 */
[----:B------:R-:W-:Y:S01]  /*02d0*/  IMAD.WIDE R28, R29, 0x4, R4 ;  /* 0x000000041d1c7825 */ /* 0x000fe200078e0204 */
[----:B0-----:R-:W-:Y:S01]  /*02e0*/  IADD3 R13, PT, PT, R25, R18, RZ ;  /* 0x00000012190d7210 */ /* 0x001fe20007ffe0ff */
[----:B------:R-:W3:Y:S02]  /*02f0*/  LDG.E R24, desc[UR4][R2.64+0x8] ;  /* 0x0000080402187981 */ /* 0x000ee4000c1e1900 */
[----:B------:R-:W-:-:S02]  /*0300*/  IMAD R20, R6, -0xb, R21 ;  /* 0xfffffff506147824 */ /* 0x000fc400078e0215 */
[----:B-1----:R-:W-:Y:S01]  /*0310*/  IMAD.WIDE R8, R7, 0x4, R4 ;  /* 0x0000000407087825 */ /* 0x002fe200078e0204 */
[----:B------:R0:W3:Y:S03]  /*0320*/  LDG.E R21, desc[UR4][R10.64] ;  /* 0x000000040a157981 */ /* 0x0000e6000c1e1900 */
[C---:B-----5:R-:W-:Y:S01]  /*0330*/  IMAD.WIDE R14, R6.reuse, 0x4, R10 ;  /* 0x00000004060e7825 */ /* 0x060fe200078e020a */
[----:B------:R-:W-:Y:S01]  /*0340*/  IADD3 R25, PT, PT, R25, R20, RZ ;  /* 0x0000001419197210 */ /* 0x000fe20007ffe0ff */
[----:B------:R-:W5:Y:S02]  /*0350*/  LDG.E R18, desc[UR4][R28.64] ;  /* 0x000000041c127981 */ /* 0x000f64000c1e1900 */
[----:B------:R-:W-:Y:S02]  /*0360*/  IMAD.WIDE R12, R13, 0x4, R4 ;  /* 0x000000040d0c7825 */ /* 0x000fe400078e0204 */
[----:B------:R-:W5:Y:S02]  /*0370*/  LDG.E R20, desc[UR4][R2.64] ;  /* 0x0000000402147981 */ /* 0x000f64000c1e1900 */
[----:B0-----:R-:W-:-:S02]  /*0380*/  IMAD.WIDE R10, R6, 0x4, R14 ;  /* 0x00000004060a7825 */ /* 0x001fc400078e020e */
[----:B------:R-:W5:Y:S02]  /*0390*/  LDG.E R14, desc[UR4][R14.64] ;  /* 0x000000040e0e7981 */ /* 0x000f64000c1e1900 */
[----:B------:R-:W-:Y:S02]  /*03a0*/  IMAD.WIDE R4, R25, 0x4, R4 ;  /* 0x0000000419047825 */ /* 0x000fe400078e0204 */
[----:B------:R-:W5:Y:S02]  /*03b0*/  LDG.E R9, desc[UR4][R8.64] ;  /* 0x0000000408097981 */ /* 0x000f64000c1e1900 */
[----:B------:R-:W-:Y:S02]  /*03c0*/  IMAD.WIDE R6, R6, 0x4, R10 ;  /* 0x0000000406067825 */ /* 0x000fe400078e020a */
        /* <DEDUP_REMOVED lines=23> */
.L_x_5:
        /* <DEDUP_REMOVED lines=12> */
.L_x_15:


//--------------------- .text._Z3Lx1PKfPfiiS1_    --------------------------
	.section	.text._Z3Lx1PKfPfiiS1_,"ax",@progbits
	.align	128
        .global         _Z3Lx1PKfPfiiS1_
        .type           _Z3Lx1PKfPfiiS1_,@function
        .size           _Z3Lx1PKfPfiiS1_,(.L_x_16 - _Z3Lx1PKfPfiiS1_)
        .other          _Z3Lx1PKfPfiiS1_,@"STO_CUDA_ENTRY STV_DEFAULT"
_Z3Lx1PKfPfiiS1_:
.text._Z3Lx1PKfPfiiS1_:
        /* <DEDUP_REMOVED lines=17> */
[C---:B------:R-:W-:Y:S01]  /*0110*/  IADD3 R5, PT, PT, R3.reuse, -0x1, RZ ;  /* 0xffffffff03057810 */ /* 0x040fe20007ffe0ff */
[----:B------:R-:W0:Y:S01]  /*0120*/  LDC.64 R6, c[0x0][0x380] ;  /* 0x0000e000ff067b82 */ /* 0x000e220000000a00 */
[----:B------:R-:W-:Y:S01]  /*0130*/  IADD3 R13, PT, PT, -R4, RZ, RZ ;  /* 0x000000ff040d7210 */ /* 0x000fe20007ffe1ff */
[-C--:B------:R-:W-:Y:S01]  /*0140*/  IMAD R2, R3, R4.reuse, R4 ;  /* 0x0000000403027224 */ /* 0x080fe200078e0204 */
[----:B------:R-:W1:Y:S01]  /*0150*/  LDCU.64 UR4, c[0x0][0x358] ;  /* 0x00006b00ff0477ac */ /* 0x000e620008000a00 */
[----:B------:R-:W-:-:S03]  /*0160*/  IMAD R5, R5, R4, RZ ;  /* 0x0000000405057224 */ /* 0x000fc600078e02ff */
[C---:B------:R-:W-:Y:S01]  /*0170*/  IADD3 R15, PT, PT, R25.reuse, R2, RZ ;  /* 0x00000002190f7210 */ /* 0x040fe20007ffe0ff */
[----:B------:R-:W-:Y:S01]  /*0180*/  IMAD R0, R4, 0x3, R5 ;  /* 0x0000000304007824 */ /* 0x000fe200078e0205 */
[----:B------:R-:W2:Y:S01]  /*0190*/  LDC.64 R2, c[0x0][0x398] ;  /* 0x0000e600ff027b82 */ /* 0x000ea20000000a00 */
[----:B------:R-:W-:-:S03]  /*01a0*/  IADD3 R21, PT, PT, R25, R5, RZ ;  /* 0x0000000519157210 */ /* 0x000fc60007ffe0ff */
[----:B------:R-:W-:-:S05]  /*01b0*/  LEA R9, R13, R0, 0x2 ;  /* 0x000000000d097211 */ /* 0x000fca00078e10ff */
[----:B------:R-:W-:-:S04]  /*01c0*/  IMAD R11, R4, 0x5, R9 ;  /* 0x00000005040b7824 */ /* 0x000fc800078e0209 */
[----:B------:R-:W-:Y:S02]  /*01d0*/  IMAD R0, R4, -0x6, R11 ;  /* 0xfffffffa04007824 */ /* 0x000fe400078e020b */
[----:B0-----:R-:W-:-:S04]  /*01e0*/  IMAD.WIDE R14, R15, 0x4, R6 ;  /* 0x000000040f0e7825 */ /* 0x001fc800078e0206 */
[C---:B------:R-:W-:Y:S02]  /*01f0*/  IMAD R8, R4.reuse, 0x7, R0 ;  /* 0x0000000704087824 */ /* 0x040fe400078e0200 */
[----:B------:R-:W-:Y:S01]  /*0200*/  IMAD.WIDE R22, R21, 0x4, R6 ;  /* 0x0000000415167825 */ /* 0x000fe200078e0206 */
[----:B------:R-:W-:Y:S01]  /*0210*/  IADD3 R29, PT, PT, R25, R0, RZ ;  /* 0x00000000191d7210 */ /* 0x000fe20007ffe0ff */
[----:B-1----:R0:W3:Y:S01]  /*0220*/  LDG.E R18, desc[UR4][R14.64] ;  /* 0x000000040e127981 */ /* 0x0020e2000c1e1900 */
[----:B------:R-:W-:Y:S02]  /*0230*/  LEA R8, R13, R8, 0x3 ;  /* 0x000000080d087211 */ /* 0x000fe400078e18ff */
[----:B------:R-:W-:Y:S01]  /*0240*/  IADD3 R13, PT, PT, R25, R9, RZ ;  /* 0x00000009190d7210 */ /* 0x000fe20007ffe0ff */
[C---:B------:R-:W-:Y:S01]  /*0250*/  IMAD.WIDE R10, R4.reuse, 0x4, R14 ;  /* 0x00000004040a7825 */ /* 0x040fe200078e020e */
[----:B------:R-:W3:Y:S03]  /*0260*/  LDG.E R5, desc[UR4][R22.64] ;  /* 0x0000000416057981 */ /* 0x000ee6000c1e1900 */
[C---:B------:R-:W-:Y:S01]  /*0270*/  IMAD R9, R4.reuse, 0x9, R8 ;  /* 0x0000000904097824 */ /* 0x040fe200078e0208 */
[----:B------:R1:W4:Y:S03]  /*0280*/  LDG.E R19, desc[UR4][R10.64] ;  /* 0x000000040a137981 */ /* 0x000326000c1e1900 */
[C---:B------:R-:W-:Y:S01]  /*0290*/  IMAD R9, R4.reuse, -0xa, R9 ;  /* 0xfffffff604097824 */ /* 0x040fe200078e0209 */
[----:B--2---:R-:W2:Y:S03]  /*02a0*/  LDG.E R24, desc[UR4][R2.64+0x4] ;  /* 0x0000040402187981 */ /* 0x004ea6000c1e1900 */
[----:B------:R-:W-:Y:S01]  /*02b0*/  IMAD R17, R4, 0xb, R9 ;  /* 0x0000000b04117824 */ /* 0x000fe200078e0209 */
[----:B------:R-:W5:Y:S01]  /*02c0*/  LDG.E R26, desc[UR4][R2.64+0x8] ;  /* 0x00000804021a7981 */ /* 0x000f62000c1e1900 */
[----:B------:R-:W-:Y:S01]  /*02d0*/  IMAD.WIDE R12, R13, 0x4, R6 ;  /* 0x000000040d0c7825 */ /* 0x000fe200078e0206 */
[----:B0-----:R-:W-:-:S02]  /*02e0*/  IADD3 R15, PT, PT, R25, R8, RZ ;  /* 0x00000008190f7210 */ /* 0x001fc40007ffe0ff */
[----:B------:R-:W5:Y:S01]  /*02f0*/  LDG.E R22, desc[UR4][R2.64] ;  /* 0x0000000402167981 */ /* 0x000f62000c1e1900 */
[C---:B------:R-:W-:Y:S02]  /*0300*/  IMAD R20, R4.reuse, -0xc, R17 ;  /* 0xfffffff404147824 */ /* 0x040fe400078e0211 */
[C---:B------:R-:W-:Y:S01]  /*0310*/  IMAD.WIDE R16, R4.reuse, 0x4, R10 ;  /* 0x0000000404107825 */ /* 0x040fe200078e020a */
[----:B------:R0:W4:Y:S01]  /*0320*/  LDG.E R0, desc[UR4][R12.64] ;  /* 0x000000040c007981 */ /* 0x000122000c1e1900 */
[----:B------:R-:W-:Y:S02]  /*0330*/  IADD3 R27, PT, PT, R25, R9, RZ ;  /* 0x00000009191b7210 */ /* 0x000fe40007ffe0ff */
[----:B------:R-:W-:Y:S01]  /*0340*/  IMAD.WIDE R28, R29, 0x4, R6 ;  /* 0x000000041d1c7825 */ /* 0x000fe200078e0206 */
[----:B------:R0:W5:Y:S03]  /*0350*/  LDG.E R23, desc[UR4][R16.64] ;  /* 0x0000000410177981 */ /* 0x000166000c1e1900 */
[----:B------:R-:W-:Y:S01]  /*0360*/  IMAD.WIDE R8, R4, 0x4, R16 ;  /* 0x0000000404087825 */ /* 0x000fe200078e0210 */
[----:B------:R-:W-:-:S02]  /*0370*/  IADD3 R25, PT, PT, R25, R20, RZ ;  /* 0x0000001419197210 */ /* 0x000fc40007ffe0ff */
[----:B------:R4:W5:Y:S01]  /*0380*/  LDG.E R20, desc[UR4][R28.64] ;  /* 0x000000041c147981 */ /* 0x000962000c1e1900 */
[----:B-1----:R-:W-:-:S04]  /*0390*/  IMAD.WIDE R10, R15, 0x4, R6 ;  /* 0x000000040f0a7825 */ /* 0x002fc800078e0206 */
[C---:B------:R-:W-:Y:S02]  /*03a0*/  IMAD.WIDE R14, R4.reuse, 0x4, R8 ;  /* 0x00000004040e7825 */ /* 0x040fe400078e0208 */
[----:B------:R-:W5:Y:S02]  /*03b0*/  LDG.E R8, desc[UR4][R8.64] ;  /* 0x0000000408087981 */ /* 0x000f64000c1e1900 */
[----:B0-----:R-:W-:Y:S02]  /*03c0*/  IMAD.WIDE R12, R27, 0x4, R6 ;  /* 0x000000041b0c7825 */ /* 0x001fe400078e0206 */
[----:B------:R-:W5:Y:S02]  /*03d0*/  LDG.E R11, desc[UR4][R10.64] ;  /* 0x000000040a0b7981 */ /* 0x000f64000c1e1900 */
[----:B------:R-:W-:Y:S02]  /*03e0*/  IMAD.WIDE R16, R4, 0x4, R14 ;  /* 0x0000000404107825 */ /* 0x000fe400078e020e */
[----:B------:R-:W5:Y:S02]  /*03f0*/  LDG.E R12, desc[UR4][R12.64] ;  /* 0x000000040c0c7981 */ /* 0x000f64000c1e1900 */
[----:B------:R-:W-:-:S02]  /*0400*/  IMAD.WIDE R6, R25, 0x4, R6 ;  /* 0x0000000419067825 */ /* 0x000fc400078e0206 */
[----:B------:R-:W5:Y:S04]  /*0410*/  LDG.E R27, desc[UR4][R14.64] ;  /* 0x000000040e1b7981 */ /* 0x000f68000c1e1900 */
[----:B------:R-:W5:Y:S04]  /*0420*/  LDG.E R28, desc[UR4][R2.64+0xc] ;  /* 0x00000c04021c7981 */ /* 0x000f68000c1e1900 */
[----:B------:R-:W5:Y:S04]  /*0430*/  LDG.E R16, desc[UR4][R16.64] ;  /* 0x0000000410107981 */ /* 0x000f68000c1e1900 */
[----:B------:R-:W5:Y:S04]  /*0440*/  LDG.E R25, desc[UR4][R2.64+0x10] ;  /* 0x0000100402197981 */ /* 0x000f68000c1e1900 */
[----:B------:R-:W5:Y:S04]  /*0450*/  LDG.E R7, desc[UR4][R6.64] ;  /* 0x0000000406077981 */ /* 0x000f68000c1e1900 */
[----:B------:R-:W5:Y:S01]  /*0460*/  LDG.E R9, desc[UR4][R2.64+0x14] ;  /* 0x0000140402097981 */ /* 0x000f62000c1e1900 */
[----:B------:R-:W-:Y:S01]  /*0470*/  IADD3 R21, PT, PT, R21, R4, RZ ;  /* 0x0000000415157210 */ /* 0x000fe20007ffe0ff */
[----:B---3--:R-:W-:Y:S01]  /*0480*/  FADD R5, R18, -R5 ;  /* 0x8000000512057221 */ /* 0x008fe20000000000 */
[----:B----4-:R-:W-:-:S02]  /*0490*/  FADD R29, R19, -R0 ;  /* 0x80000000131d7221 */ /* 0x010fc40000000000 */
[----:B------:R-:W0:Y:S02]  /*04a0*/  LDC.64 R18, c[0x0][0x388] ;  /* 0x0000e200ff127b82 */ /* 0x000e240000000a00 */
[----:B--2---:R-:W-:-:S04]  /*04b0*/  FMUL R29, R24, R29 ;  /* 0x0000001d181d7220 */ /* 0x004fc80000400000 */
[----:B-----5:R-:W-:Y:S01]  /*04c0*/  FFMA R5, R22, R5, R29 ;  /* 0x0000000516057223 */ /* 0x020fe2000000001d */
[----:B------:R-:W-:-:S04]  /*04d0*/  FADD R20, R23, -R20 ;  /* 0x8000001417147221 */ /* 0x000fc80000000000 */
[----:B------:R-:W-:Y:S01]  /*04e0*/  FFMA R5, R26, R20, R5 ;  /* 0x000000141a057223 */ /* 0x000fe20000000005 */
[----:B------:R-:W-:Y:S01]  /*04f0*/  FADD R8, R8, -R11 ;  /* 0x8000000b08087221 */ /* 0x000fe20000000000 */
[----:B------:R-:W-:-:S03]  /*0500*/  FADD R12, R27, -R12 ;  /* 0x8000000c1b0c7221 */ /* 0x000fc60000000000 */
[----:B------:R-:W-:Y:S01]  /*0510*/  FFMA R8, R28, R8, R5 ;  /* 0x000000081c087223 */ /* 0x000fe20000000005 */
[----:B0-----:R-:W-:-:S04]  /*0520*/  IMAD.WIDE R18, R21, 0x4, R18 ;  /* 0x0000000415127825 */ /* 0x001fc800078e0212 */
[----:B------:R-:W-:Y:S01]  /*0530*/  FFMA R8, R25, R12, R8 ;  /* 0x0000000c19087223 */ /* 0x000fe20000000008 */
[----:B------:R-:W-:-:S04]  /*0540*/  FADD R7, R16, -R7 ;  /* 0x8000000710077221 */ /* 0x000fc80000000000 */
[----:B------:R-:W-:-:S05]  /*0550*/  FFMA R7, R9, R7, R8 ;  /* 0x0000000709077223 */ /* 0x000fca0000000008 */
[----:B------:R-:W-:Y:S01]  /*0560*/  STG.E desc[UR4][R18.64], R7 ;  /* 0x0000000712007986 */ /* 0x000fe2000c101904 */
[----:B------:R-:W-:Y:S05]  /*0570*/  EXIT ;  /* 0x000000000000794d */ /* 0x000fea0003800000 */
.L_x_6:
        /* <DEDUP_REMOVED lines=16> */
.L_x_16:


//--------------------- .text._Z3Lz1PKfPfiiS1_    --------------------------
	.section	.text._Z3Lz1PKfPfiiS1_,"ax",@progbits
	.align	128
        .global         _Z3Lz1PKfPfiiS1_
        .type           _Z3Lz1PKfPfiiS1_,@function
        .size           _Z3Lz1PKfPfiiS1_,(.L_x_17 - _Z3Lz1PKfPfiiS1_)
        .other          _Z3Lz1PKfPfiiS1_,@"STO_CUDA_ENTRY STV_DEFAULT"
_Z3Lz1PKfPfiiS1_:
.text._Z3Lz1PKfPfiiS1_:
        /* <DEDUP_REMOVED lines=56> */
.L_x_7:
        /* <DEDUP_REMOVED lines=16> */
.L_x_17:


//--------------------- .text._Z3Lz2PKfPfiiS1_    --------------------------
	.section	.text._Z3Lz2PKfPfiiS1_,"ax",@progbits
	.align	128
        .global         _Z3Lz2PKfPfiiS1_
        .type           _Z3Lz2PKfPfiiS1_,@function
        .size           _Z3Lz2PKfPfiiS1_,(.L_x_18 - _Z3Lz2PKfPfiiS1_)
        .other          _Z3Lz2PKfPfiiS1_,@"STO_CUDA_ENTRY STV_DEFAULT"
_Z3Lz2PKfPfiiS1_:
.text._Z3Lz2PKfPfiiS1_:
        /* <DEDUP_REMOVED lines=25> */
[----:B--2---:R-:W2:Y:S04]  /*0190*/  LDG.E R17, desc[UR4][R2.64+0x4] ;  /* 0x0000040402117981 */ /* 0x004ea8000c1e1900 */
[----:B------:R-:W5:Y:S04]  /*01a0*/  LDG.E R15, desc[UR4][R2.64] ;  /* 0x00000004020f7981 */ /* 0x000f68000c1e1900 */
        /* <DEDUP_REMOVED lines=12> */
[----:B------:R-:W5:Y:S01]  /*0270*/  LDG.E R12, desc[UR4][R2.64+0x14] ;  /* 0x00001404020c7981 */ /* 0x000f62000c1e1900 */
[----:B---3--:R-:W-:-:S04]  /*0280*/  IMAD.WIDE R4, R9, 0x4, R4 ;  /* 0x0000000409047825 */ /* 0x008fc800078e0204 */
[----:B----4-:R-:W-:-:S04]  /*0290*/  FADD R18, R18, R19 ;  /* 0x0000001312127221 */ /* 0x010fc80000000000 */
[----:B--2---:R-:W-:Y:S01]  /*02a0*/  FMUL R18, R17, R18 ;  /* 0x0000001211127220 */ /* 0x004fe20000400000 */
[----:B-----5:R-:W-:-:S03]  /*02b0*/  FADD R21, R21, R22 ;  /* 0x0000001615157221 */ /* 0x020fc60000000000 */
[----:B------:R-:W-:Y:S01]  /*02c0*/  FFMA R15, R15, R16, R18 ;  /* 0x000000100f0f7223 */ /* 0x000fe20000000012 */
[----:B------:R-:W-:-:S03]  /*02d0*/  FADD R23, R23, R24 ;  /* 0x0000001817177221 */ /* 0x000fc60000000000 */
[----:B------:R-:W-:Y:S01]  /*02e0*/  FFMA R15, R20, R21, R15 ;  /* 0x00000015140f7223 */ /* 0x000fe2000000000f */
[----:B------:R-:W-:-:S03]  /*02f0*/  FADD R0, R11, R0 ;  /* 0x000000000b007221 */ /* 0x000fc60000000000 */
[----:B------:R-:W-:Y:S01]  /*0300*/  FFMA R15, R10, R23, R15 ;  /* 0x000000170a0f7223 */ /* 0x000fe2000000000f */
[----:B------:R-:W-:-:S03]  /*0310*/  FADD R8, R8, R13 ;  /* 0x0000000d08087221 */ /* 0x000fc60000000000 */
[----:B------:R-:W-:-:S04]  /*0320*/  FFMA R15, R14, R0, R15 ;  /* 0x000000000e0f7223 */ /* 0x000fc8000000000f */
[----:B------:R-:W-:-:S05]  /*0330*/  FFMA R15, R12, R8, R15 ;  /* 0x000000080c0f7223 */ /* 0x000fca000000000f */
[----:B------:R-:W-:Y:S01]  /*0340*/  STG.E desc[UR4][R4.64], R15 ;  /* 0x0000000f04007986 */ /* 0x000fe2000c101904 */
[----:B------:R-:W-:Y:S05]  /*0350*/  EXIT ;  /* 0x000000000000794d */ /* 0x000fea0003800000 */
.L_x_8:
        /* <DEDUP_REMOVED lines=10> */
.L_x_18:


//--------------------- .text._Z3Lx2PKfPfiiS1_    --------------------------
	.section	.text._Z3Lx2PKfPfiiS1_,"ax",@progbits
	.align	128
        .global         _Z3Lx2PKfPfiiS1_
        .type           _Z3Lx2PKfPfiiS1_,@function
        .size           _Z3Lx2PKfPfiiS1_,(.L_x_19 - _Z3Lx2PKfPfiiS1_)
        .other          _Z3Lx2PKfPfiiS1_,@"STO_CUDA_ENTRY STV_DEFAULT"
_Z3Lx2PKfPfiiS1_:
.text._Z3Lx2PKfPfiiS1_:
        /* <DEDUP_REMOVED lines=24> */
[----:B------:R-:W-:-:S05]  /*0180*/  LEA R3, R6, R7, 0x2 ;  /* 0x0000000706037211 */ /* 0x000fca00078e10ff */
[C---:B------:R-:W-:Y:S02]  /*0190*/  IMAD R12, R6.reuse, -0x5, R3 ;  /* 0xfffffffb060c7824 */ /* 0x040fe400078e0203 */
[----:B------:R-:W2:Y:S02]  /*01a0*/  LDC.64 R2, c[0x0][0x398] ;  /* 0x0000e600ff027b82 */ /* 0x000ea40000000a00 */
[----:B------:R-:W-:Y:S02]  /*01b0*/  IMAD R9, R6, 0x6, R12 ;  /* 0x0000000606097824 */ /* 0x000fe400078e020c */
[----:B0-----:R-:W-:-:S04]  /*01c0*/  IMAD.WIDE R10, R19, 0x4, R4 ;  /* 0x00000004130a7825 */ /* 0x001fc800078e0204 */
[C---:B------:R-:W-:Y:S02]  /*01d0*/  IMAD R13, R6.reuse, -0x7, R9 ;  /* 0xfffffff9060d7824 */ /* 0x040fe400078e0209 */
[----:B------:R-:W-:Y:S01]  /*01e0*/  IMAD.WIDE R20, R21, 0x4, R4 ;  /* 0x0000000415147825 */ /* 0x000fe200078e0204 */
[----:B------:R-:W-:Y:S01]  /*01f0*/  IADD3 R27, PT, PT, R25, R7, RZ ;  /* 0x00000007191b7210 */ /* 0x000fe20007ffe0ff */
[----:B-1----:R-:W3:Y:S01]  /*0200*/  LDG.E R23, desc[UR4][R10.64] ;  /* 0x000000040a177981 */ /* 0x002ee2000c1e1900 */
[C---:B------:R-:W-:Y:S01]  /*0210*/  LEA R15, R6.reuse, R13, 0x3 ;  /* 0x0000000d060f7211 */ /* 0x040fe200078e18ff */
[C---:B------:R-:W-:Y:S02]  /*0220*/  IMAD.WIDE R8, R6.reuse, 0x4, R10 ;  /* 0x0000000406087825 */ /* 0x040fe400078e020a */
[----:B------:R-:W4:Y:S02]  /*0230*/  LDG.E R0, desc[UR4][R20.64] ;  /* 0x0000000414007981 */ /* 0x000f24000c1e1900 */
[----:B------:R-:W-:-:S02]  /*0240*/  IMAD R14, R6, -0x9, R15 ;  /* 0xfffffff7060e7824 */ /* 0x000fc400078e020f */
[C---:B------:R-:W-:Y:S01]  /*0250*/  IMAD.WIDE R28, R6.reuse, 0x4, R8 ;  /* 0x00000004061c7825 */ /* 0x040fe200078e0208 */
[----:B------:R0:W4:Y:S01]  /*0260*/  LDG.E R17, desc[UR4][R8.64] ;  /* 0x0000000408117981 */ /* 0x000122000c1e1900 */
[C---:B------:R-:W-:Y:S02]  /*0270*/  IADD3 R7, PT, PT, R25.reuse, R12, RZ ;  /* 0x0000000c19077210 */ /* 0x040fe40007ffe0ff */
[----:B------:R-:W-:Y:S01]  /*0280*/  IADD3 R13, PT, PT, R25, R13, RZ ;  /* 0x0000000d190d7210 */ /* 0x000fe20007ffe0ff */
[----:B------:R-:W-:Y:S01]  /*0290*/  IMAD.WIDE R26, R27, 0x4, R4 ;  /* 0x000000041b1a7825 */ /* 0x000fe200078e0204 */
[----:B------:R-:W-:Y:S01]  /*02a0*/  IADD3 R25, PT, PT, R25, R14, RZ ;  /* 0x0000000e19197210 */ /* 0x000fe20007ffe0ff */
[----:B--2---:R-:W2:Y:S02]  /*02b0*/  LDG.E R16, desc[UR4][R2.64+0x4] ;  /* 0x0000040402107981 */ /* 0x004ea4000c1e1900 */
[----:B------:R-:W-:Y:S02]  /*02c0*/  IMAD.WIDE R14, R6, 0x4, R28 ;  /* 0x00000004060e7825 */ /* 0x000fe400078e021c */
[----:B------:R-:W5:Y:S02]  /*02d0*/  LDG.E R18, desc[UR4][R28.64] ;  /* 0x000000041c127981 */ /* 0x000f64000c1e1900 */
[----:B0-----:R-:W-:-:S02]  /*02e0*/  IMAD.WIDE R8, R7, 0x4, R4 ;  /* 0x0000000407087825 */ /* 0x001fc400078e0204 */
[----:B------:R0:W5:Y:S02]  /*02f0*/  LDG.E R21, desc[UR4][R26.64] ;  /* 0x000000041a157981 */ /* 0x000164000c1e1900 */
[C---:B------:R-:W-:Y:S02]  /*0300*/  IMAD.WIDE R10, R6.reuse, 0x4, R14 ;  /* 0x00000004060a7825 */ /* 0x040fe400078e020e */
[----:B------:R-:W3:Y:S02]  /*0310*/  LDG.E R20, desc[UR4][R2.64] ;  /* 0x0000000402147981 */ /* 0x000ee4000c1e1900 */
[----:B------:R-:W-:Y:S02]  /*0320*/  IMAD.WIDE R12, R13, 0x4, R4 ;  /* 0x000000040d0c7825 */ /* 0x000fe400078e0204 */
[----:B------:R-:W3:Y:S02]  /*0330*/  LDG.E R14, desc[UR4][R14.64] ;  /* 0x000000040e0e7981 */ /* 0x000ee4000c1e1900 */
[----:B------:R-:W-:Y:S01]  /*0340*/  IMAD.WIDE R6, R6, 0x4, R10 ;  /* 0x0000000406067825 */ /* 0x000fe200078e020a */
[----:B0-----:R-:W0:Y:S01]  /*0350*/  LDC.64 R26, c[0x0][0x388] ;  /* 0x0000e200ff1a7b82 */ /* 0x001e220000000a00 */
[----:B------:R-:W3:Y:S02]  /*0360*/  LDG.E R22, desc[UR4][R2.64+0x8] ;  /* 0x0000080402167981 */ /* 0x000ee4000c1e1900 */
[----:B------:R-:W-:-:S02]  /*0370*/  IMAD.WIDE R4, R25, 0x4, R4 ;  /* 0x0000000419047825 */ /* 0x000fc400078e0204 */
[----:B------:R-:W3:Y:S04]  /*0380*/  LDG.E R9, desc[UR4][R8.64] ;  /* 0x0000000408097981 */ /* 0x000ee8000c1e1900 */
[----:B------:R-:W3:Y:S04]  /*0390*/  LDG.E R24, desc[UR4][R10.64] ;  /* 0x000000040a187981 */ /* 0x000ee8000c1e1900 */
[----:B------:R-:W3:Y:S04]  /*03a0*/  LDG.E R13, desc[UR4][R12.64] ;  /* 0x000000040c0d7981 */ /* 0x000ee8000c1e1900 */
[----:B------:R-:W3:Y:S04]  /*03b0*/  LDG.E R28, desc[UR4][R2.64+0xc] ;  /* 0x00000c04021c7981 */ /* 0x000ee8000c1e1900 */
[----:B------:R-:W3:Y:S04]  /*03c0*/  LDG.E R6, desc[UR4][R6.64] ;  /* 0x0000000406067981 */ /* 0x000ee8000c1e1900 */
[----:B------:R-:W3:Y:S04]  /*03d0*/  LDG.E R25, desc[UR4][R2.64+0x10] ;  /* 0x0000100402197981 */ /* 0x000ee8000c1e1900 */
[----:B------:R-:W3:Y:S04]  /*03e0*/  LDG.E R5, desc[UR4][R4.64] ;  /* 0x0000000404057981 */ /* 0x000ee8000c1e1900 */
[----:B------:R-:W3:Y:S01]  /*03f0*/  LDG.E R15, desc[UR4][R2.64+0x14] ;  /* 0x00001404020f7981 */ /* 0x000ee2000c1e1900 */
[----:B0-----:R-:W-:-:S04]  /*0400*/  IMAD.WIDE R26, R19, 0x4, R26 ;  /* 0x00000004131a7825 */ /* 0x001fc800078e021a */
[----:B----4-:R-:W-:-:S04]  /*0410*/  FADD R17, R0, R17 ;  /* 0x0000001100117221 */ /* 0x010fc80000000000 */
[----:B--2---:R-:W-:Y:S01]  /*0420*/  FMUL R17, R16, R17 ;  /* 0x0000001110117220 */ /* 0x004fe20000400000 */
[----:B-----5:R-:W-:-:S03]  /*0430*/  FADD R18, R21, R18 ;  /* 0x0000001215127221 */ /* 0x020fc60000000000 */
[----:B---3--:R-:W-:-:S04]  /*0440*/  FFMA R17, R20, R23, R17 ;  /* 0x0000001714117223 */ /* 0x008fc80000000011 */
[----:B------:R-:W-:Y:S01]  /*0450*/  FFMA R17, R22, R18, R17 ;  /* 0x0000001216117223 */ /* 0x000fe20000000011 */
[----:B------:R-:W-:Y:S01]  /*0460*/  FADD R9, R9, R14 ;  /* 0x0000000e09097221 */ /* 0x000fe20000000000 */
[----:B------:R-:W-:-:S03]  /*0470*/  FADD R13, R13, R24 ;  /* 0x000000180d0d7221 */ /* 0x000fc60000000000 */
[----:B------:R-:W-:-:S04]  /*0480*/  FFMA R28, R28, R9, R17 ;  /* 0x000000091c1c7223 */ /* 0x000fc80000000011 */
[----:B------:R-:W-:Y:S01]  /*0490*/  FFMA R28, R25, R13, R28 ;  /* 0x0000000d191c7223 */ /* 0x000fe2000000001c */
[----:B------:R-:W-:-:S04]  /*04a0*/  FADD R5, R5, R6 ;  /* 0x0000000605057221 */ /* 0x000fc80000000000 */
[----:B------:R-:W-:-:S05]  /*04b0*/  FFMA R5, R15, R5, R28 ;  /* 0x000000050f057223 */ /* 0x000fca000000001c */
[----:B------:R-:W-:Y:S01]  /*04c0*/  STG.E desc[UR4][R26.64], R5 ;  /* 0x000000051a007986 */ /* 0x000fe2000c101904 */
[----:B------:R-:W-:Y:S05]  /*04d0*/  EXIT ;  /* 0x000000000000794d */ /* 0x000fea0003800000 */
.L_x_9:
        /* <DEDUP_REMOVED lines=10> */
.L_x_19:


//--------------------- .nv.shared.reserved.0     --------------------------
	.section	.nv.shared.reserved.0,"aw",@nobits
	.weak		__nv_reservedSMEM_offset_0_alias
	.size		__nv_reservedSMEM_offset_0_alias, 0, 64
	.other		__nv_reservedSMEM_offset_0_alias,@"STO_CUDA_RESERVED_SHARED STV_DEFAULT"
__nv_reservedSMEM_offset_0_alias:
	.zero		0
	.zero		64


//--------------------- .nv.constant0._Z6rsgbfdPKfPfS1_iiS1_ --------------------------
	.section	.nv.constant0._Z6rsgbfdPKfPfS1_iiS1_,"a",@progbits
	.sectionflags	@""
	.align	4
.nv.constant0._Z6rsgbfdPKfPfS1_iiS1_:
	.zero		936


//--------------------- .nv.constant0._Z6rsgffdPKfPfS1_iiS1_ --------------------------
	.section	.nv.constant0._Z6rsgffdPKfPfS1_iiS1_,"a",@progbits
	.sectionflags	@""
	.align	4
.nv.constant0._Z6rsgffdPKfPfS1_iiS1_:
	.zero		936


//--------------------- .nv.constant0._Z4sfLzPKfPfiiS1_ --------------------------
	.section	.nv.constant0._Z4sfLzPKfPfiiS1_,"a",@progbits
	.sectionflags	@""
	.align	4
.nv.constant0._Z4sfLzPKfPfiiS1_:
	.zero		928


//--------------------- .nv.constant0._Z4sbLzPKfPfiiS1_ --------------------------
	.section	.nv.constant0._Z4sbLzPKfPfiiS1_,"a",@progbits
	.sectionflags	@""
	.align	4
.nv.constant0._Z4sbLzPKfPfiiS1_:
	.zero		928


//--------------------- .nv.constant0._Z4sfLxPKfPfiiS1_ --------------------------
	.section	.nv.constant0._Z4sfLxPKfPfiiS1_,"a",@progbits
	.sectionflags	@""
	.align	4
.nv.constant0._Z4sfLxPKfPfiiS1_:
	.zero		928


//--------------------- .nv.constant0._Z4sbLxPKfPfiiS1_ --------------------------
	.section	.nv.constant0._Z4sbLxPKfPfiiS1_,"a",@progbits
	.sectionflags	@""
	.align	4
.nv.constant0._Z4sbLxPKfPfiiS1_:
	.zero		928


//--------------------- .nv.constant0._Z3Lx1PKfPfiiS1_ --------------------------
	.section	.nv.constant0._Z3Lx1PKfPfiiS1_,"a",@progbits
	.sectionflags	@""
	.align	4
.nv.constant0._Z3Lx1PKfPfiiS1_:
	.zero		928


//--------------------- .nv.constant0._Z3Lz1PKfPfiiS1_ --------------------------
	.section	.nv.constant0._Z3Lz1PKfPfiiS1_,"a",@progbits
	.sectionflags	@""
	.align	4
.nv.constant0._Z3Lz1PKfPfiiS1_:
	.zero		928


//--------------------- .nv.constant0._Z3Lz2PKfPfiiS1_ --------------------------
	.section	.nv.constant0._Z3Lz2PKfPfiiS1_,"a",@progbits
	.sectionflags	@""
	.align	4
.nv.constant0._Z3Lz2PKfPfiiS1_:
	.zero		928


//--------------------- .nv.constant0._Z3Lx2PKfPfiiS1_ --------------------------
	.section	.nv.constant0._Z3Lx2PKfPfiiS1_,"a",@progbits
	.sectionflags	@""
	.align	4
.nv.constant0._Z3Lx2PKfPfiiS1_:
	.zero		928


//--------------------- SYMBOLS --------------------------

	.type		.nv.reservedSmem.offset0,@object
	.size		.nv.reservedSmem.offset0,0x4
